//
// Generated by NVIDIA NVVM Compiler
//
// Compiler Build ID: CL-36424714
// Cuda compilation tools, release 13.0, V13.0.88
// Based on NVVM 20.0.0
//

.version 9.0
.target sm_100
.address_size 64

	// .globl	_Z9CUDA_MAINPiS_S_S_ii
.func  (.param .align 16 .b8 func_retval0[16]) __internal_trig_reduction_slowpathd
(
	.param .b64 __internal_trig_reduction_slowpathd_param_0
)
;
// _ZZ10FourierDCTPiS_S_iiiiE7tempmtr has been demoted
// _ZZ10FourierDCTPiS_S_iiiiE8tempmtr2 has been demoted
// _ZZ10FourierDCTPiS_S_iiiiE7matrixS has been demoted
// _ZZ17InverseFourierDCTPiS_iiiiE7tempmtr has been demoted
// _ZZ17InverseFourierDCTPiS_iiiiE8tempmtr2 has been demoted
// _ZZ17InverseFourierDCTPiS_iiiiE7matrixS has been demoted
// _ZZ9CUDA_MAINPiS_S_S_iiE7omatrix has been demoted
.global .align 8 .b8 __cudart_i2opi_d[144] = {8, 93, 141, 31, 177, 95, 251, 107, 234, 146, 82, 138, 247, 57, 7, 61, 123, 241, 229, 235, 199, 186, 39, 117, 45, 234, 95, 158, 102, 63, 70, 79, 183, 9, 203, 39, 207, 126, 54, 109, 31, 109, 10, 90, 139, 17, 47, 239, 15, 152, 5, 222, 255, 151, 248, 31, 59, 40, 249, 189, 139, 95, 132, 156, 244, 57, 83, 131, 57, 214, 145, 57, 65, 126, 95, 180, 38, 112, 156, 233, 132, 68, 187, 46, 245, 53, 130, 232, 62, 167, 41, 177, 28, 235, 29, 254, 28, 146, 209, 9, 234, 46, 73, 6, 224, 210, 77, 66, 58, 110, 36, 183, 97, 197, 187, 222, 171, 99, 81, 254, 65, 144, 67, 60, 153, 149, 98, 219, 192, 221, 52, 245, 209, 87, 39, 252, 41, 21, 68, 78, 110, 131, 249, 162};
.global .align 16 .b8 __cudart_sin_cos_coeffs[128] = {70, 210, 176, 44, 241, 229, 90, 190, 146, 227, 172, 105, 227, 29, 199, 62, 161, 98, 219, 25, 160, 1, 42, 191, 24, 8, 17, 17, 17, 17, 129, 63, 84, 85, 85, 85, 85, 85, 197, 191, 0, 0, 0, 0, 0, 0, 0, 0, 0, 0, 0, 0, 0, 0, 0, 0, 100, 129, 253, 32, 131, 255, 168, 189, 40, 133, 239, 193, 167, 238, 33, 62, 217, 230, 6, 142, 79, 126, 146, 190, 233, 188, 221, 25, 160, 1, 250, 62, 71, 93, 193, 22, 108, 193, 86, 191, 81, 85, 85, 85, 85, 85, 165, 63, 0, 0, 0, 0, 0, 0, 224, 191, 0, 0, 0, 0, 0, 0, 240, 63};

.visible .entry _Z9CUDA_MAINPiS_S_S_ii(
	.param .u64 .ptr .align 1 _Z9CUDA_MAINPiS_S_S_ii_param_0,
	.param .u64 .ptr .align 1 _Z9CUDA_MAINPiS_S_S_ii_param_1,
	.param .u64 .ptr .align 1 _Z9CUDA_MAINPiS_S_S_ii_param_2,
	.param .u64 .ptr .align 1 _Z9CUDA_MAINPiS_S_S_ii_param_3,
	.param .u32 _Z9CUDA_MAINPiS_S_S_ii_param_4,
	.param .u32 _Z9CUDA_MAINPiS_S_S_ii_param_5
)
{
	.reg .pred 	%p<153>;
	.reg .b32 	%r<295>;
	.reg .b32 	%f<61>;
	.reg .b64 	%rd<92>;
	.reg .b64 	%fd<163>;
	// demoted variable
	.shared .align 4 .b8 _ZZ10FourierDCTPiS_S_iiiiE7tempmtr[256];
	// demoted variable
	.shared .align 4 .b8 _ZZ10FourierDCTPiS_S_iiiiE8tempmtr2[256];
	// demoted variable
	.shared .align 4 .b8 _ZZ10FourierDCTPiS_S_iiiiE7matrixS[256];
	// demoted variable
	.shared .align 4 .b8 _ZZ17InverseFourierDCTPiS_iiiiE7tempmtr[256];
	// demoted variable
	.shared .align 4 .b8 _ZZ17InverseFourierDCTPiS_iiiiE8tempmtr2[256];
	// demoted variable
	.shared .align 4 .b8 _ZZ17InverseFourierDCTPiS_iiiiE7matrixS[256];
	// demoted variable
	.shared .align 4 .b8 _ZZ9CUDA_MAINPiS_S_S_iiE7omatrix[256];
	ld.param.u64 	%rd16, [_Z9CUDA_MAINPiS_S_S_ii_param_0];
	ld.param.u64 	%rd17, [_Z9CUDA_MAINPiS_S_S_ii_param_1];
	ld.param.u64 	%rd18, [_Z9CUDA_MAINPiS_S_S_ii_param_3];
	ld.param.u32 	%r68, [_Z9CUDA_MAINPiS_S_S_ii_param_4];
	ld.param.u32 	%r70, [_Z9CUDA_MAINPiS_S_S_ii_param_5];
	cvta.to.global.u64 	%rd1, %rd17;
	cvta.to.global.u64 	%rd2, %rd18;
	cvta.to.global.u64 	%rd19, %rd16;
	mov.u32 	%r71, %tid.x;
	mov.u32 	%r72, %tid.y;
	mov.u32 	%r73, %ctaid.x;
	mov.u32 	%r74, %ntid.x;
	mad.lo.s32 	%r75, %r73, %r74, %r71;
	mov.u32 	%r76, %ctaid.y;
	mov.u32 	%r77, %ntid.y;
	mad.lo.s32 	%r78, %r76, %r77, %r72;
	mad.lo.s32 	%r79, %r70, %r73, %r76;
	mul.lo.s32 	%r3, %r79, %r68;
	shl.b32 	%r80, %r75, 4;
	add.s32 	%r81, %r80, %r78;
	mul.wide.s32 	%rd20, %r81, 4;
	add.s64 	%rd3, %rd19, %rd20;
	ld.global.u32 	%r82, [%rd3];
	add.s32 	%r83, %r82, -128;
	shl.b32 	%r84, %r71, 3;
	add.s32 	%r4, %r84, %r72;
	shl.b32 	%r85, %r4, 2;
	mov.u32 	%r86, _ZZ10FourierDCTPiS_S_iiiiE7matrixS;
	add.s32 	%r5, %r86, %r85;
	st.shared.u32 	[%r5], %r83;
	bar.sync 	0;
	shl.b32 	%r6, %r71, 1;
	mov.u32 	%r87, _ZZ10FourierDCTPiS_S_iiiiE7tempmtr;
	add.s32 	%r7, %r87, %r85;
	or.b32  	%r8, %r71, %r72;
	setp.lt.u32 	%p4, %r71, 8;
	setp.lt.u32 	%p5, %r72, 8;
	and.b32  	%r88, %r8, 1;
	setp.eq.b32 	%p6, %r88, 1;
	not.pred 	%p7, %p6;
	and.pred  	%p8, %p7, %p4;
	and.pred  	%p1, %p8, %p5;
	and.b32  	%r89, %r8, 3;
	setp.eq.s32 	%p9, %r89, 0;
	and.pred  	%p10, %p9, %p4;
	and.pred  	%p2, %p10, %p5;
	and.b32  	%r90, %r8, 7;
	setp.eq.s32 	%p11, %r90, 0;
	and.pred  	%p12, %p11, %p4;
	and.pred  	%p3, %p12, %p5;
	mov.b32 	%r273, 0;
	mov.u64 	%rd23, __cudart_sin_cos_coeffs;
$L__BB0_1:
	mul.lo.s32 	%r92, %r72, %r273;
	shl.b32 	%r93, %r92, 1;
	add.s32 	%r94, %r93, %r273;
	cvt.rn.f64.u32 	%fd27, %r94;
	mul.f64 	%fd28, %fd27, 0d400921FB54442D18;
	mul.f64 	%fd1, %fd28, 0d3FB0000000000000;
	mul.f64 	%fd29, %fd1, 0d3FE45F306DC9C883;
	cvt.rni.s32.f64 	%r10, %fd29;
	cvt.rn.f64.s32 	%fd30, %r10;
	fma.rn.f64 	%fd31, %fd30, 0dBFF921FB54442D18, %fd1;
	fma.rn.f64 	%fd32, %fd30, 0dBC91A62633145C00, %fd31;
	fma.rn.f64 	%fd2, %fd30, 0dB97B839A252049C0, %fd32;
	mov.b32 	%r274, 0;
$L__BB0_2:
	mov.f64 	%fd33, 0d0000000000000000;
	mov.f64 	%fd34, 0d7FF0000000000000;
	mul.rn.f64 	%fd156, %fd34, %fd33;
	ld.shared.u32 	%r12, [%r5];
	mad.lo.s32 	%r96, %r274, %r6, %r274;
	cvt.rn.f64.u32 	%fd35, %r96;
	mul.f64 	%fd36, %fd35, 0d400921FB54442D18;
	mul.f64 	%fd4, %fd36, 0d3FB0000000000000;
	setp.eq.f64 	%p13, %fd4, 0d7FF0000000000000;
	mov.b32 	%r276, 1;
	@%p13 bra 	$L__BB0_6;
	mul.f64 	%fd37, %fd4, 0d3FE45F306DC9C883;
	cvt.rni.s32.f64 	%r275, %fd37;
	cvt.rn.f64.s32 	%fd38, %r275;
	fma.rn.f64 	%fd39, %fd38, 0dBFF921FB54442D18, %fd4;
	fma.rn.f64 	%fd40, %fd38, 0dBC91A62633145C00, %fd39;
	fma.rn.f64 	%fd156, %fd38, 0dB97B839A252049C0, %fd40;
	setp.ltu.f64 	%p14, %fd4, 0d41E0000000000000;
	@%p14 bra 	$L__BB0_5;
	{ // callseq 0, 0
	.param .b64 param0;
	st.param.f64 	[param0], %fd4;
	.param .align 16 .b8 retval0[16];
	call.uni (retval0), 
	__internal_trig_reduction_slowpathd, 
	(
	param0
	);
	ld.param.f64 	%fd156, [retval0];
	ld.param.b32 	%r275, [retval0+8];
	} // callseq 0
$L__BB0_5:
	add.s32 	%r276, %r275, 1;
$L__BB0_6:
	mov.f64 	%fd42, 0d0000000000000000;
	mul.rn.f64 	%fd158, %fd1, %fd42;
	setp.eq.f64 	%p15, %fd1, 0d7FF0000000000000;
	shl.b32 	%r99, %r276, 6;
	cvt.u64.u32 	%rd21, %r99;
	and.b64  	%rd22, %rd21, 64;
	add.s64 	%rd24, %rd23, %rd22;
	mul.rn.f64 	%fd43, %fd156, %fd156;
	and.b32  	%r100, %r276, 1;
	setp.eq.b32 	%p16, %r100, 1;
	selp.f64 	%fd44, 0dBDA8FF8320FD8164, 0d3DE5DB65F9785EBA, %p16;
	ld.global.nc.v2.f64 	{%fd45, %fd46}, [%rd24];
	fma.rn.f64 	%fd47, %fd44, %fd43, %fd45;
	fma.rn.f64 	%fd48, %fd47, %fd43, %fd46;
	ld.global.nc.v2.f64 	{%fd49, %fd50}, [%rd24+16];
	fma.rn.f64 	%fd51, %fd48, %fd43, %fd49;
	fma.rn.f64 	%fd52, %fd51, %fd43, %fd50;
	ld.global.nc.v2.f64 	{%fd53, %fd54}, [%rd24+32];
	fma.rn.f64 	%fd55, %fd52, %fd43, %fd53;
	fma.rn.f64 	%fd56, %fd55, %fd43, %fd54;
	fma.rn.f64 	%fd57, %fd56, %fd156, %fd156;
	fma.rn.f64 	%fd58, %fd56, %fd43, 0d3FF0000000000000;
	selp.f64 	%fd59, %fd58, %fd57, %p16;
	and.b32  	%r101, %r276, 2;
	setp.eq.s32 	%p17, %r101, 0;
	sub.f64 	%fd60, %fd42, %fd59;
	selp.f64 	%fd61, %fd59, %fd60, %p17;
	cvt.rn.f64.s32 	%fd62, %r12;
	mul.f64 	%fd10, %fd61, %fd62;
	mov.b32 	%r278, 1;
	@%p15 bra 	$L__BB0_10;
	setp.ltu.f64 	%p18, %fd1, 0d41E0000000000000;
	mov.f64 	%fd158, %fd2;
	mov.u32 	%r277, %r10;
	@%p18 bra 	$L__BB0_9;
	{ // callseq 1, 0
	.param .b64 param0;
	st.param.f64 	[param0], %fd1;
	.param .align 16 .b8 retval0[16];
	call.uni (retval0), 
	__internal_trig_reduction_slowpathd, 
	(
	param0
	);
	ld.param.f64 	%fd158, [retval0];
	ld.param.b32 	%r277, [retval0+8];
	} // callseq 1
$L__BB0_9:
	add.s32 	%r278, %r277, 1;
$L__BB0_10:
	shl.b32 	%r103, %r278, 6;
	cvt.u64.u32 	%rd25, %r103;
	and.b64  	%rd26, %rd25, 64;
	add.s64 	%rd28, %rd23, %rd26;
	mul.rn.f64 	%fd64, %fd158, %fd158;
	and.b32  	%r104, %r278, 1;
	setp.eq.b32 	%p19, %r104, 1;
	selp.f64 	%fd65, 0dBDA8FF8320FD8164, 0d3DE5DB65F9785EBA, %p19;
	ld.global.nc.v2.f64 	{%fd66, %fd67}, [%rd28];
	fma.rn.f64 	%fd68, %fd65, %fd64, %fd66;
	fma.rn.f64 	%fd69, %fd68, %fd64, %fd67;
	ld.global.nc.v2.f64 	{%fd70, %fd71}, [%rd28+16];
	fma.rn.f64 	%fd72, %fd69, %fd64, %fd70;
	fma.rn.f64 	%fd73, %fd72, %fd64, %fd71;
	ld.global.nc.v2.f64 	{%fd74, %fd75}, [%rd28+32];
	fma.rn.f64 	%fd76, %fd73, %fd64, %fd74;
	fma.rn.f64 	%fd77, %fd76, %fd64, %fd75;
	fma.rn.f64 	%fd78, %fd77, %fd158, %fd158;
	fma.rn.f64 	%fd79, %fd77, %fd64, 0d3FF0000000000000;
	selp.f64 	%fd80, %fd79, %fd78, %p19;
	and.b32  	%r105, %r278, 2;
	setp.eq.s32 	%p20, %r105, 0;
	mov.f64 	%fd81, 0d0000000000000000;
	sub.f64 	%fd82, %fd81, %fd80;
	selp.f64 	%fd83, %fd80, %fd82, %p20;
	mul.f64 	%fd84, %fd10, %fd83;
	cvt.rn.f32.f64 	%f3, %fd84;
	st.shared.f32 	[%r7], %f3;
	bar.sync 	0;
	not.pred 	%p21, %p1;
	@%p21 bra 	$L__BB0_12;
	ld.shared.f32 	%f4, [%r7+4];
	ld.shared.f32 	%f5, [%r7+32];
	add.f32 	%f6, %f4, %f5;
	ld.shared.f32 	%f7, [%r7+36];
	add.f32 	%f8, %f6, %f7;
	ld.shared.f32 	%f9, [%r7];
	add.f32 	%f10, %f9, %f8;
	st.shared.f32 	[%r7], %f10;
$L__BB0_12:
	bar.sync 	0;
	not.pred 	%p22, %p2;
	@%p22 bra 	$L__BB0_14;
	ld.shared.f32 	%f11, [%r7+8];
	ld.shared.f32 	%f12, [%r7+64];
	add.f32 	%f13, %f11, %f12;
	ld.shared.f32 	%f14, [%r7+72];
	add.f32 	%f15, %f13, %f14;
	ld.shared.f32 	%f16, [%r7];
	add.f32 	%f17, %f16, %f15;
	st.shared.f32 	[%r7], %f17;
$L__BB0_14:
	bar.sync 	0;
	not.pred 	%p23, %p3;
	@%p23 bra 	$L__BB0_16;
	ld.shared.f32 	%f18, [%r7+16];
	ld.shared.f32 	%f19, [%r7+128];
	add.f32 	%f20, %f18, %f19;
	ld.shared.f32 	%f21, [%r7+144];
	add.f32 	%f22, %f20, %f21;
	ld.shared.f32 	%f23, [%r7];
	add.f32 	%f24, %f23, %f22;
	st.shared.f32 	[%r7], %f24;
$L__BB0_16:
	bar.sync 	0;
	ld.shared.f32 	%f25, [_ZZ10FourierDCTPiS_S_iiiiE7tempmtr];
	cvt.f64.f32 	%fd85, %f25;
	or.b32  	%r106, %r274, %r273;
	setp.eq.s32 	%p24, %r106, 0;
	selp.f64 	%fd86, 0d3FC0000000000000, 0d3FC6A09E60000000, %p24;
	setp.eq.s32 	%p25, %r274, 0;
	setp.eq.s32 	%p26, %r273, 0;
	selp.f64 	%fd87, %fd86, 0d3FD0000000000000, %p25;
	selp.f64 	%fd88, %fd86, %fd87, %p26;
	mul.f64 	%fd89, %fd88, %fd85;
	cvt.rn.f32.f64 	%f26, %fd89;
	shl.b32 	%r107, %r274, 3;
	add.s32 	%r108, %r107, %r273;
	shl.b32 	%r109, %r108, 2;
	mov.u32 	%r110, _ZZ10FourierDCTPiS_S_iiiiE8tempmtr2;
	add.s32 	%r111, %r110, %r109;
	st.shared.f32 	[%r111], %f26;
	add.s32 	%r274, %r274, 1;
	setp.ne.s32 	%p27, %r274, 8;
	@%p27 bra 	$L__BB0_2;
	add.s32 	%r273, %r273, 1;
	setp.ne.s32 	%p28, %r273, 8;
	@%p28 bra 	$L__BB0_1;
	ld.param.u64 	%rd91, [_Z9CUDA_MAINPiS_S_S_ii_param_2];
	shl.b32 	%r112, %r4, 2;
	add.s32 	%r114, %r110, %r112;
	ld.shared.f32 	%f27, [%r114];
	cvta.to.global.u64 	%rd29, %rd91;
	mul.wide.u32 	%rd30, %r4, 4;
	add.s64 	%rd4, %rd29, %rd30;
	ld.global.u32 	%r115, [%rd4];
	cvt.rn.f32.s32 	%f28, %r115;
	div.rn.f32 	%f29, %f27, %f28;
	mov.f32 	%f30, 0f3F000000;
	copysign.f32 	%f31, %f29, %f30;
	add.rz.f32 	%f32, %f29, %f31;
	cvt.rzi.f32.f32 	%f33, %f32;
	cvt.rzi.s32.f32 	%r116, %f33;
	mov.u32 	%r117, _ZZ9CUDA_MAINPiS_S_S_iiE7omatrix;
	add.s32 	%r24, %r117, %r112;
	st.shared.u32 	[%r24], %r116;
	bar.sync 	0;
	ld.shared.u32 	%r25, [%r24];
	st.global.u32 	[%rd3], %r25;
	setp.lt.s32 	%p29, %r68, 1;
	@%p29 bra 	$L__BB0_59;
	and.b32  	%r26, %r68, 7;
	setp.lt.u32 	%p30, %r68, 8;
	mov.b32 	%r281, 0;
	@%p30 bra 	$L__BB0_38;
	and.b32  	%r281, %r68, 2147483640;
	mov.b32 	%r279, 0;
	cvt.s64.s32 	%rd34, %r3;
$L__BB0_21:
	.pragma "nounroll";
	shl.b32 	%r120, %r279, 1;
	mul.wide.u32 	%rd31, %r120, 4;
	add.s64 	%rd5, %rd2, %rd31;
	ld.global.u32 	%r121, [%rd5];
	ld.global.u32 	%r122, [%rd5+4];
	setp.ne.s32 	%p31, %r71, %r121;
	setp.ne.s32 	%p32, %r72, %r122;
	or.pred  	%p33, %p31, %p32;
	@%p33 bra 	$L__BB0_23;
	add.s32 	%r124, %r279, %r3;
	mul.wide.s32 	%rd32, %r124, 4;
	add.s64 	%rd33, %rd1, %rd32;
	st.global.u32 	[%rd33], %r25;
$L__BB0_23:
	ld.global.u32 	%r125, [%rd5+8];
	ld.global.u32 	%r126, [%rd5+12];
	setp.ne.s32 	%p34, %r71, %r125;
	setp.ne.s32 	%p35, %r72, %r126;
	cvt.s64.s32 	%rd35, %r279;
	add.s64 	%rd36, %rd35, %rd34;
	shl.b64 	%rd37, %rd36, 2;
	add.s64 	%rd6, %rd1, %rd37;
	or.pred  	%p36, %p34, %p35;
	@%p36 bra 	$L__BB0_25;
	st.global.u32 	[%rd6+4], %r25;
$L__BB0_25:
	ld.global.u32 	%r128, [%rd5+16];
	ld.global.u32 	%r129, [%rd5+20];
	setp.ne.s32 	%p37, %r71, %r128;
	setp.ne.s32 	%p38, %r72, %r129;
	or.pred  	%p39, %p37, %p38;
	@%p39 bra 	$L__BB0_27;
	st.global.u32 	[%rd6+8], %r25;
$L__BB0_27:
	ld.global.u32 	%r131, [%rd5+24];
	ld.global.u32 	%r132, [%rd5+28];
	setp.ne.s32 	%p40, %r71, %r131;
	setp.ne.s32 	%p41, %r72, %r132;
	or.pred  	%p42, %p40, %p41;
	@%p42 bra 	$L__BB0_29;
	st.global.u32 	[%rd6+12], %r25;
$L__BB0_29:
	ld.global.u32 	%r134, [%rd5+32];
	ld.global.u32 	%r135, [%rd5+36];
	setp.ne.s32 	%p43, %r71, %r134;
	setp.ne.s32 	%p44, %r72, %r135;
	or.pred  	%p45, %p43, %p44;
	@%p45 bra 	$L__BB0_31;
	st.global.u32 	[%rd6+16], %r25;
$L__BB0_31:
	ld.global.u32 	%r137, [%rd5+40];
	ld.global.u32 	%r138, [%rd5+44];
	setp.ne.s32 	%p46, %r71, %r137;
	setp.ne.s32 	%p47, %r72, %r138;
	or.pred  	%p48, %p46, %p47;
	@%p48 bra 	$L__BB0_33;
	st.global.u32 	[%rd6+20], %r25;
$L__BB0_33:
	ld.global.u32 	%r140, [%rd5+48];
	ld.global.u32 	%r141, [%rd5+52];
	setp.ne.s32 	%p49, %r71, %r140;
	setp.ne.s32 	%p50, %r72, %r141;
	or.pred  	%p51, %p49, %p50;
	@%p51 bra 	$L__BB0_35;
	st.global.u32 	[%rd6+24], %r25;
$L__BB0_35:
	ld.global.u32 	%r143, [%rd5+56];
	ld.global.u32 	%r144, [%rd5+60];
	setp.ne.s32 	%p52, %r71, %r143;
	setp.ne.s32 	%p53, %r72, %r144;
	or.pred  	%p54, %p52, %p53;
	@%p54 bra 	$L__BB0_37;
	st.global.u32 	[%rd6+28], %r25;
$L__BB0_37:
	add.s32 	%r279, %r279, 8;
	setp.ne.s32 	%p55, %r279, %r281;
	@%p55 bra 	$L__BB0_21;
$L__BB0_38:
	setp.eq.s32 	%p56, %r26, 0;
	@%p56 bra 	$L__BB0_59;
	and.b32  	%r31, %r68, 3;
	setp.lt.u32 	%p57, %r26, 4;
	@%p57 bra 	$L__BB0_49;
	shl.b32 	%r146, %r281, 1;
	mul.wide.u32 	%rd38, %r146, 4;
	add.s64 	%rd7, %rd2, %rd38;
	ld.global.u32 	%r147, [%rd7];
	ld.global.u32 	%r148, [%rd7+4];
	setp.ne.s32 	%p58, %r71, %r147;
	setp.ne.s32 	%p59, %r72, %r148;
	or.pred  	%p60, %p58, %p59;
	@%p60 bra 	$L__BB0_42;
	add.s32 	%r150, %r281, %r3;
	mul.wide.s32 	%rd39, %r150, 4;
	add.s64 	%rd40, %rd1, %rd39;
	st.global.u32 	[%rd40], %r25;
$L__BB0_42:
	ld.global.u32 	%r151, [%rd7+8];
	ld.global.u32 	%r152, [%rd7+12];
	setp.ne.s32 	%p61, %r71, %r151;
	setp.ne.s32 	%p62, %r72, %r152;
	cvt.s64.s32 	%rd41, %r3;
	cvt.u64.u32 	%rd42, %r281;
	add.s64 	%rd43, %rd42, %rd41;
	shl.b64 	%rd44, %rd43, 2;
	add.s64 	%rd8, %rd1, %rd44;
	or.pred  	%p63, %p61, %p62;
	@%p63 bra 	$L__BB0_44;
	st.global.u32 	[%rd8+4], %r25;
$L__BB0_44:
	ld.global.u32 	%r154, [%rd7+16];
	ld.global.u32 	%r155, [%rd7+20];
	setp.ne.s32 	%p64, %r71, %r154;
	setp.ne.s32 	%p65, %r72, %r155;
	or.pred  	%p66, %p64, %p65;
	@%p66 bra 	$L__BB0_46;
	st.global.u32 	[%rd8+8], %r25;
$L__BB0_46:
	ld.global.u32 	%r157, [%rd7+24];
	ld.global.u32 	%r158, [%rd7+28];
	setp.ne.s32 	%p67, %r71, %r157;
	setp.ne.s32 	%p68, %r72, %r158;
	or.pred  	%p69, %p67, %p68;
	@%p69 bra 	$L__BB0_48;
	st.global.u32 	[%rd8+12], %r25;
$L__BB0_48:
	add.s32 	%r281, %r281, 4;
$L__BB0_49:
	setp.eq.s32 	%p70, %r31, 0;
	@%p70 bra 	$L__BB0_59;
	setp.eq.s32 	%p71, %r31, 1;
	@%p71 bra 	$L__BB0_56;
	shl.b32 	%r160, %r281, 1;
	mul.wide.u32 	%rd45, %r160, 4;
	add.s64 	%rd9, %rd2, %rd45;
	ld.global.u32 	%r161, [%rd9];
	ld.global.u32 	%r162, [%rd9+4];
	setp.ne.s32 	%p72, %r71, %r161;
	setp.ne.s32 	%p73, %r72, %r162;
	or.pred  	%p74, %p72, %p73;
	@%p74 bra 	$L__BB0_53;
	add.s32 	%r164, %r281, %r3;
	mul.wide.s32 	%rd46, %r164, 4;
	add.s64 	%rd47, %rd1, %rd46;
	st.global.u32 	[%rd47], %r25;
$L__BB0_53:
	ld.global.u32 	%r165, [%rd9+8];
	ld.global.u32 	%r166, [%rd9+12];
	setp.ne.s32 	%p75, %r71, %r165;
	setp.ne.s32 	%p76, %r72, %r166;
	or.pred  	%p77, %p75, %p76;
	@%p77 bra 	$L__BB0_55;
	cvt.s64.s32 	%rd48, %r3;
	cvt.s64.s32 	%rd49, %r281;
	add.s64 	%rd50, %rd49, %rd48;
	shl.b64 	%rd51, %rd50, 2;
	add.s64 	%rd52, %rd1, %rd51;
	st.global.u32 	[%rd52+4], %r25;
$L__BB0_55:
	add.s32 	%r281, %r281, 2;
$L__BB0_56:
	and.b32  	%r168, %r68, 1;
	setp.eq.b32 	%p78, %r168, 1;
	not.pred 	%p79, %p78;
	@%p79 bra 	$L__BB0_59;
	shl.b32 	%r169, %r281, 1;
	mul.wide.u32 	%rd53, %r169, 4;
	add.s64 	%rd54, %rd2, %rd53;
	ld.global.u32 	%r170, [%rd54];
	ld.global.u32 	%r171, [%rd54+4];
	setp.ne.s32 	%p80, %r71, %r170;
	setp.ne.s32 	%p81, %r72, %r171;
	or.pred  	%p82, %p80, %p81;
	@%p82 bra 	$L__BB0_59;
	add.s32 	%r173, %r281, %r3;
	mul.wide.s32 	%rd55, %r173, 4;
	add.s64 	%rd56, %rd1, %rd55;
	st.global.u32 	[%rd56], %r25;
$L__BB0_59:
	setp.lt.s32 	%p83, %r68, 1;
	mov.b32 	%r174, 0;
	st.shared.u32 	[%r24], %r174;
	bar.sync 	0;
	@%p83 bra 	$L__BB0_100;
	and.b32  	%r36, %r68, 7;
	setp.lt.u32 	%p84, %r68, 8;
	mov.b32 	%r285, 0;
	@%p84 bra 	$L__BB0_79;
	and.b32  	%r285, %r68, 2147483640;
	mov.b32 	%r283, 0;
	cvt.s64.s32 	%rd60, %r3;
$L__BB0_62:
	.pragma "nounroll";
	shl.b32 	%r177, %r283, 1;
	mul.wide.u32 	%rd57, %r177, 4;
	add.s64 	%rd10, %rd2, %rd57;
	ld.global.u32 	%r178, [%rd10];
	ld.global.u32 	%r179, [%rd10+4];
	setp.ne.s32 	%p85, %r71, %r178;
	setp.ne.s32 	%p86, %r72, %r179;
	or.pred  	%p87, %p85, %p86;
	@%p87 bra 	$L__BB0_64;
	add.s32 	%r181, %r283, %r3;
	mul.wide.s32 	%rd58, %r181, 4;
	add.s64 	%rd59, %rd1, %rd58;
	ld.global.u32 	%r182, [%rd59];
	st.shared.u32 	[%r24], %r182;
$L__BB0_64:
	ld.global.u32 	%r183, [%rd10+8];
	ld.global.u32 	%r184, [%rd10+12];
	setp.ne.s32 	%p88, %r71, %r183;
	setp.ne.s32 	%p89, %r72, %r184;
	cvt.s64.s32 	%rd61, %r283;
	add.s64 	%rd62, %rd61, %rd60;
	shl.b64 	%rd63, %rd62, 2;
	add.s64 	%rd11, %rd1, %rd63;
	or.pred  	%p90, %p88, %p89;
	@%p90 bra 	$L__BB0_66;
	ld.global.u32 	%r186, [%rd11+4];
	st.shared.u32 	[%r24], %r186;
$L__BB0_66:
	ld.global.u32 	%r187, [%rd10+16];
	ld.global.u32 	%r188, [%rd10+20];
	setp.ne.s32 	%p91, %r71, %r187;
	setp.ne.s32 	%p92, %r72, %r188;
	or.pred  	%p93, %p91, %p92;
	@%p93 bra 	$L__BB0_68;
	ld.global.u32 	%r190, [%rd11+8];
	st.shared.u32 	[%r24], %r190;
$L__BB0_68:
	ld.global.u32 	%r191, [%rd10+24];
	ld.global.u32 	%r192, [%rd10+28];
	setp.ne.s32 	%p94, %r71, %r191;
	setp.ne.s32 	%p95, %r72, %r192;
	or.pred  	%p96, %p94, %p95;
	@%p96 bra 	$L__BB0_70;
	ld.global.u32 	%r194, [%rd11+12];
	st.shared.u32 	[%r24], %r194;
$L__BB0_70:
	ld.global.u32 	%r195, [%rd10+32];
	ld.global.u32 	%r196, [%rd10+36];
	setp.ne.s32 	%p97, %r71, %r195;
	setp.ne.s32 	%p98, %r72, %r196;
	or.pred  	%p99, %p97, %p98;
	@%p99 bra 	$L__BB0_72;
	ld.global.u32 	%r198, [%rd11+16];
	st.shared.u32 	[%r24], %r198;
$L__BB0_72:
	ld.global.u32 	%r199, [%rd10+40];
	ld.global.u32 	%r200, [%rd10+44];
	setp.ne.s32 	%p100, %r71, %r199;
	setp.ne.s32 	%p101, %r72, %r200;
	or.pred  	%p102, %p100, %p101;
	@%p102 bra 	$L__BB0_74;
	ld.global.u32 	%r202, [%rd11+20];
	st.shared.u32 	[%r24], %r202;
$L__BB0_74:
	ld.global.u32 	%r203, [%rd10+48];
	ld.global.u32 	%r204, [%rd10+52];
	setp.ne.s32 	%p103, %r71, %r203;
	setp.ne.s32 	%p104, %r72, %r204;
	or.pred  	%p105, %p103, %p104;
	@%p105 bra 	$L__BB0_76;
	ld.global.u32 	%r206, [%rd11+24];
	st.shared.u32 	[%r24], %r206;
$L__BB0_76:
	ld.global.u32 	%r207, [%rd10+56];
	ld.global.u32 	%r208, [%rd10+60];
	setp.ne.s32 	%p106, %r71, %r207;
	setp.ne.s32 	%p107, %r72, %r208;
	or.pred  	%p108, %p106, %p107;
	@%p108 bra 	$L__BB0_78;
	ld.global.u32 	%r210, [%rd11+28];
	st.shared.u32 	[%r24], %r210;
$L__BB0_78:
	add.s32 	%r283, %r283, 8;
	setp.ne.s32 	%p109, %r283, %r285;
	@%p109 bra 	$L__BB0_62;
$L__BB0_79:
	setp.eq.s32 	%p110, %r36, 0;
	@%p110 bra 	$L__BB0_100;
	and.b32  	%r41, %r68, 3;
	setp.lt.u32 	%p111, %r36, 4;
	@%p111 bra 	$L__BB0_90;
	shl.b32 	%r211, %r285, 1;
	mul.wide.u32 	%rd64, %r211, 4;
	add.s64 	%rd12, %rd2, %rd64;
	ld.global.u32 	%r212, [%rd12];
	ld.global.u32 	%r213, [%rd12+4];
	setp.ne.s32 	%p112, %r71, %r212;
	setp.ne.s32 	%p113, %r72, %r213;
	or.pred  	%p114, %p112, %p113;
	@%p114 bra 	$L__BB0_83;
	add.s32 	%r215, %r285, %r3;
	mul.wide.s32 	%rd65, %r215, 4;
	add.s64 	%rd66, %rd1, %rd65;
	ld.global.u32 	%r216, [%rd66];
	st.shared.u32 	[%r24], %r216;
$L__BB0_83:
	ld.global.u32 	%r217, [%rd12+8];
	ld.global.u32 	%r218, [%rd12+12];
	setp.ne.s32 	%p115, %r71, %r217;
	setp.ne.s32 	%p116, %r72, %r218;
	cvt.s64.s32 	%rd67, %r3;
	cvt.u64.u32 	%rd68, %r285;
	add.s64 	%rd69, %rd68, %rd67;
	shl.b64 	%rd70, %rd69, 2;
	add.s64 	%rd13, %rd1, %rd70;
	or.pred  	%p117, %p115, %p116;
	@%p117 bra 	$L__BB0_85;
	ld.global.u32 	%r220, [%rd13+4];
	st.shared.u32 	[%r24], %r220;
$L__BB0_85:
	ld.global.u32 	%r221, [%rd12+16];
	ld.global.u32 	%r222, [%rd12+20];
	setp.ne.s32 	%p118, %r71, %r221;
	setp.ne.s32 	%p119, %r72, %r222;
	or.pred  	%p120, %p118, %p119;
	@%p120 bra 	$L__BB0_87;
	ld.global.u32 	%r224, [%rd13+8];
	st.shared.u32 	[%r24], %r224;
$L__BB0_87:
	ld.global.u32 	%r225, [%rd12+24];
	ld.global.u32 	%r226, [%rd12+28];
	setp.ne.s32 	%p121, %r71, %r225;
	setp.ne.s32 	%p122, %r72, %r226;
	or.pred  	%p123, %p121, %p122;
	@%p123 bra 	$L__BB0_89;
	ld.global.u32 	%r228, [%rd13+12];
	st.shared.u32 	[%r24], %r228;
$L__BB0_89:
	add.s32 	%r285, %r285, 4;
$L__BB0_90:
	setp.eq.s32 	%p124, %r41, 0;
	@%p124 bra 	$L__BB0_100;
	setp.eq.s32 	%p125, %r41, 1;
	@%p125 bra 	$L__BB0_97;
	shl.b32 	%r229, %r285, 1;
	mul.wide.u32 	%rd71, %r229, 4;
	add.s64 	%rd14, %rd2, %rd71;
	ld.global.u32 	%r230, [%rd14];
	ld.global.u32 	%r231, [%rd14+4];
	setp.ne.s32 	%p126, %r71, %r230;
	setp.ne.s32 	%p127, %r72, %r231;
	or.pred  	%p128, %p126, %p127;
	@%p128 bra 	$L__BB0_94;
	add.s32 	%r233, %r285, %r3;
	mul.wide.s32 	%rd72, %r233, 4;
	add.s64 	%rd73, %rd1, %rd72;
	ld.global.u32 	%r234, [%rd73];
	st.shared.u32 	[%r24], %r234;
$L__BB0_94:
	ld.global.u32 	%r235, [%rd14+8];
	ld.global.u32 	%r236, [%rd14+12];
	setp.ne.s32 	%p129, %r71, %r235;
	setp.ne.s32 	%p130, %r72, %r236;
	or.pred  	%p131, %p129, %p130;
	@%p131 bra 	$L__BB0_96;
	cvt.s64.s32 	%rd74, %r3;
	cvt.s64.s32 	%rd75, %r285;
	add.s64 	%rd76, %rd75, %rd74;
	shl.b64 	%rd77, %rd76, 2;
	add.s64 	%rd78, %rd1, %rd77;
	ld.global.u32 	%r238, [%rd78+4];
	st.shared.u32 	[%r24], %r238;
$L__BB0_96:
	add.s32 	%r285, %r285, 2;
$L__BB0_97:
	and.b32  	%r239, %r68, 1;
	setp.eq.b32 	%p132, %r239, 1;
	not.pred 	%p133, %p132;
	@%p133 bra 	$L__BB0_100;
	shl.b32 	%r240, %r285, 1;
	mul.wide.u32 	%rd79, %r240, 4;
	add.s64 	%rd80, %rd2, %rd79;
	ld.global.u32 	%r241, [%rd80];
	ld.global.u32 	%r242, [%rd80+4];
	setp.ne.s32 	%p134, %r71, %r241;
	setp.ne.s32 	%p135, %r72, %r242;
	or.pred  	%p136, %p134, %p135;
	@%p136 bra 	$L__BB0_100;
	add.s32 	%r244, %r285, %r3;
	mul.wide.s32 	%rd81, %r244, 4;
	add.s64 	%rd82, %rd1, %rd81;
	ld.global.u32 	%r245, [%rd82];
	st.shared.u32 	[%r24], %r245;
$L__BB0_100:
	ld.shared.u32 	%r247, [%r24];
	st.global.u32 	[%rd3], %r247;
	ld.global.u32 	%r248, [%rd4];
	mul.lo.s32 	%r249, %r248, %r247;
	mov.u32 	%r251, _ZZ17InverseFourierDCTPiS_iiiiE7matrixS;
	add.s32 	%r46, %r251, %r112;
	st.shared.u32 	[%r46], %r249;
	bar.sync 	0;
	setp.eq.s32 	%p137, %r71, 0;
	setp.eq.s32 	%p138, %r72, 0;
	setp.eq.s32 	%p139, %r8, 0;
	selp.f32 	%f34, 0f3F000000, 0f3F3504F3, %p139;
	selp.f32 	%f35, %f34, 0f3F800000, %p138;
	selp.f32 	%f1, %f34, %f35, %p137;
	mov.u32 	%r252, _ZZ17InverseFourierDCTPiS_iiiiE7tempmtr;
	add.s32 	%r47, %r252, %r112;
	mov.b32 	%r287, 0;
	mov.u64 	%rd85, __cudart_sin_cos_coeffs;
$L__BB0_101:
	shl.b32 	%r254, %r287, 1;
	or.b32  	%r49, %r254, 1;
	mad.lo.s32 	%r255, %r72, %r254, %r72;
	cvt.rn.f64.u32 	%fd90, %r255;
	mul.f64 	%fd91, %fd90, 0d400921FB54442D18;
	mul.f64 	%fd14, %fd91, 0d3FB0000000000000;
	mul.f64 	%fd92, %fd14, 0d3FE45F306DC9C883;
	cvt.rni.s32.f64 	%r50, %fd92;
	cvt.rn.f64.s32 	%fd93, %r50;
	fma.rn.f64 	%fd94, %fd93, 0dBFF921FB54442D18, %fd14;
	fma.rn.f64 	%fd95, %fd93, 0dBC91A62633145C00, %fd94;
	fma.rn.f64 	%fd15, %fd93, 0dB97B839A252049C0, %fd95;
	mov.f64 	%fd96, 0d0000000000000000;
	mul.rn.f64 	%fd16, %fd14, %fd96;
	shl.b32 	%r256, %r287, 2;
	mov.u32 	%r257, _ZZ17InverseFourierDCTPiS_iiiiE8tempmtr2;
	add.s32 	%r289, %r257, %r256;
	mov.b32 	%r290, 1;
	mov.u32 	%r288, %r71;
$L__BB0_102:
	mov.f64 	%fd97, 0d0000000000000000;
	mov.f64 	%fd98, 0d7FF0000000000000;
	mul.rn.f64 	%fd160, %fd98, %fd97;
	ld.shared.u32 	%r259, [%r46];
	cvt.rn.f32.s32 	%f36, %r259;
	mul.f32 	%f2, %f1, %f36;
	cvt.rn.f64.u32 	%fd99, %r288;
	mul.f64 	%fd100, %fd99, 0d400921FB54442D18;
	mul.f64 	%fd18, %fd100, 0d3FB0000000000000;
	setp.eq.f64 	%p140, %fd18, 0d7FF0000000000000;
	mov.b32 	%r292, 1;
	@%p140 bra 	$L__BB0_106;
	mul.f64 	%fd101, %fd18, 0d3FE45F306DC9C883;
	cvt.rni.s32.f64 	%r291, %fd101;
	cvt.rn.f64.s32 	%fd102, %r291;
	fma.rn.f64 	%fd103, %fd102, 0dBFF921FB54442D18, %fd18;
	fma.rn.f64 	%fd104, %fd102, 0dBC91A62633145C00, %fd103;
	fma.rn.f64 	%fd160, %fd102, 0dB97B839A252049C0, %fd104;
	setp.ltu.f64 	%p141, %fd18, 0d41E0000000000000;
	@%p141 bra 	$L__BB0_105;
	{ // callseq 2, 0
	.param .b64 param0;
	st.param.f64 	[param0], %fd18;
	.param .align 16 .b8 retval0[16];
	call.uni (retval0), 
	__internal_trig_reduction_slowpathd, 
	(
	param0
	);
	ld.param.f64 	%fd160, [retval0];
	ld.param.b32 	%r291, [retval0+8];
	} // callseq 2
$L__BB0_105:
	add.s32 	%r292, %r291, 1;
$L__BB0_106:
	setp.eq.f64 	%p142, %fd14, 0d7FF0000000000000;
	shl.b32 	%r262, %r292, 6;
	cvt.u64.u32 	%rd83, %r262;
	and.b64  	%rd84, %rd83, 64;
	add.s64 	%rd86, %rd85, %rd84;
	mul.rn.f64 	%fd106, %fd160, %fd160;
	and.b32  	%r263, %r292, 1;
	setp.eq.b32 	%p143, %r263, 1;
	selp.f64 	%fd107, 0dBDA8FF8320FD8164, 0d3DE5DB65F9785EBA, %p143;
	ld.global.nc.v2.f64 	{%fd108, %fd109}, [%rd86];
	fma.rn.f64 	%fd110, %fd107, %fd106, %fd108;
	fma.rn.f64 	%fd111, %fd110, %fd106, %fd109;
	ld.global.nc.v2.f64 	{%fd112, %fd113}, [%rd86+16];
	fma.rn.f64 	%fd114, %fd111, %fd106, %fd112;
	fma.rn.f64 	%fd115, %fd114, %fd106, %fd113;
	ld.global.nc.v2.f64 	{%fd116, %fd117}, [%rd86+32];
	fma.rn.f64 	%fd118, %fd115, %fd106, %fd116;
	fma.rn.f64 	%fd119, %fd118, %fd106, %fd117;
	fma.rn.f64 	%fd120, %fd119, %fd160, %fd160;
	fma.rn.f64 	%fd121, %fd119, %fd106, 0d3FF0000000000000;
	selp.f64 	%fd122, %fd121, %fd120, %p143;
	and.b32  	%r264, %r292, 2;
	setp.eq.s32 	%p144, %r264, 0;
	mov.f64 	%fd123, 0d0000000000000000;
	sub.f64 	%fd124, %fd123, %fd122;
	selp.f64 	%fd125, %fd122, %fd124, %p144;
	cvt.f64.f32 	%fd126, %f2;
	mul.f64 	%fd23, %fd125, %fd126;
	mov.b32 	%r294, 1;
	mov.f64 	%fd162, %fd16;
	@%p142 bra 	$L__BB0_110;
	setp.ltu.f64 	%p145, %fd14, 0d41E0000000000000;
	mov.f64 	%fd162, %fd15;
	mov.u32 	%r293, %r50;
	@%p145 bra 	$L__BB0_109;
	{ // callseq 3, 0
	.param .b64 param0;
	st.param.f64 	[param0], %fd14;
	.param .align 16 .b8 retval0[16];
	call.uni (retval0), 
	__internal_trig_reduction_slowpathd, 
	(
	param0
	);
	ld.param.f64 	%fd162, [retval0];
	ld.param.b32 	%r293, [retval0+8];
	} // callseq 3
$L__BB0_109:
	add.s32 	%r294, %r293, 1;
$L__BB0_110:
	shl.b32 	%r266, %r294, 6;
	cvt.u64.u32 	%rd87, %r266;
	and.b64  	%rd88, %rd87, 64;
	add.s64 	%rd90, %rd85, %rd88;
	mul.rn.f64 	%fd128, %fd162, %fd162;
	and.b32  	%r267, %r294, 1;
	setp.eq.b32 	%p146, %r267, 1;
	selp.f64 	%fd129, 0dBDA8FF8320FD8164, 0d3DE5DB65F9785EBA, %p146;
	ld.global.nc.v2.f64 	{%fd130, %fd131}, [%rd90];
	fma.rn.f64 	%fd132, %fd129, %fd128, %fd130;
	fma.rn.f64 	%fd133, %fd132, %fd128, %fd131;
	ld.global.nc.v2.f64 	{%fd134, %fd135}, [%rd90+16];
	fma.rn.f64 	%fd136, %fd133, %fd128, %fd134;
	fma.rn.f64 	%fd137, %fd136, %fd128, %fd135;
	ld.global.nc.v2.f64 	{%fd138, %fd139}, [%rd90+32];
	fma.rn.f64 	%fd140, %fd137, %fd128, %fd138;
	fma.rn.f64 	%fd141, %fd140, %fd128, %fd139;
	fma.rn.f64 	%fd142, %fd141, %fd162, %fd162;
	fma.rn.f64 	%fd143, %fd141, %fd128, 0d3FF0000000000000;
	selp.f64 	%fd144, %fd143, %fd142, %p146;
	and.b32  	%r268, %r294, 2;
	setp.eq.s32 	%p147, %r268, 0;
	mov.f64 	%fd145, 0d0000000000000000;
	sub.f64 	%fd146, %fd145, %fd144;
	selp.f64 	%fd147, %fd144, %fd146, %p147;
	mul.f64 	%fd148, %fd23, %fd147;
	cvt.rn.f32.f64 	%f37, %fd148;
	st.shared.f32 	[%r47], %f37;
	bar.sync 	0;
	@%p21 bra 	$L__BB0_112;
	ld.shared.f32 	%f38, [%r47+4];
	ld.shared.f32 	%f39, [%r47+32];
	add.f32 	%f40, %f38, %f39;
	ld.shared.f32 	%f41, [%r47+36];
	add.f32 	%f42, %f40, %f41;
	ld.shared.f32 	%f43, [%r47];
	add.f32 	%f44, %f43, %f42;
	st.shared.f32 	[%r47], %f44;
$L__BB0_112:
	bar.sync 	0;
	@%p22 bra 	$L__BB0_114;
	ld.shared.f32 	%f45, [%r47+8];
	ld.shared.f32 	%f46, [%r47+64];
	add.f32 	%f47, %f45, %f46;
	ld.shared.f32 	%f48, [%r47+72];
	add.f32 	%f49, %f47, %f48;
	ld.shared.f32 	%f50, [%r47];
	add.f32 	%f51, %f50, %f49;
	st.shared.f32 	[%r47], %f51;
$L__BB0_114:
	bar.sync 	0;
	@%p23 bra 	$L__BB0_116;
	ld.shared.f32 	%f52, [%r47+16];
	ld.shared.f32 	%f53, [%r47+128];
	add.f32 	%f54, %f52, %f53;
	ld.shared.f32 	%f55, [%r47+144];
	add.f32 	%f56, %f54, %f55;
	ld.shared.f32 	%f57, [%r47];
	add.f32 	%f58, %f57, %f56;
	st.shared.f32 	[%r47], %f58;
$L__BB0_116:
	bar.sync 	0;
	ld.shared.f32 	%f59, [_ZZ17InverseFourierDCTPiS_iiiiE7tempmtr];
	st.shared.f32 	[%r289], %f59;
	bar.sync 	0;
	add.s32 	%r290, %r290, 2;
	add.s32 	%r289, %r289, 32;
	add.s32 	%r288, %r288, %r6;
	setp.ne.s32 	%p151, %r290, 17;
	@%p151 bra 	$L__BB0_102;
	sub.s32 	%r287, %r49, %r287;
	setp.ne.s32 	%p152, %r287, 8;
	@%p152 bra 	$L__BB0_101;
	shl.b32 	%r269, %r4, 2;
	mov.u32 	%r270, _ZZ17InverseFourierDCTPiS_iiiiE8tempmtr2;
	add.s32 	%r271, %r270, %r269;
	ld.shared.f32 	%f60, [%r271];
	cvt.f64.f32 	%fd149, %f60;
	fma.rn.f64 	%fd150, %fd149, 0d3FD0000000000000, 0d405FC00000000000;
	mov.f64 	%fd151, 0d3FE0000000000000;
	copysign.f64 	%fd152, %fd150, %fd151;
	add.rz.f64 	%fd153, %fd150, %fd152;
	cvt.rzi.f64.f64 	%fd154, %fd153;
	cvt.rzi.s32.f64 	%r272, %fd154;
	st.global.u32 	[%rd3], %r272;
	bar.sync 	0;
	ret;

}
.func  (.param .align 16 .b8 func_retval0[16]) __internal_trig_reduction_slowpathd(
	.param .b64 __internal_trig_reduction_slowpathd_param_0
)
{
	.local .align 8 .b8 	__local_depot1[40];
	.reg .b64 	%SP;
	.reg .b64 	%SPL;
	.reg .pred 	%p<10>;
	.reg .b32 	%r<47>;
	.reg .b64 	%rd<74>;
	.reg .b64 	%fd<5>;

	mov.u64 	%SPL, __local_depot1;
	ld.param.f64 	%fd4, [__internal_trig_reduction_slowpathd_param_0];
	add.u64 	%rd1, %SPL, 0;
	{
	.reg .b32 %temp; 
	mov.b64 	{%temp, %r1}, %fd4;
	}
	shr.u32 	%r2, %r1, 20;
	and.b32  	%r3, %r2, 2047;
	setp.eq.s32 	%p1, %r3, 2047;
	mov.b32 	%r46, 0;
	@%p1 bra 	$L__BB1_9;
	add.s32 	%r20, %r3, -1024;
	mov.b64 	%rd20, %fd4;
	shl.b64 	%rd2, %rd20, 11;
	shr.u32 	%r4, %r20, 6;
	sub.s32 	%r45, 15, %r4;
	sub.s32 	%r21, 19, %r4;
	setp.lt.u32 	%p2, %r20, 128;
	selp.b32 	%r6, 18, %r21, %p2;
	setp.ge.s32 	%p3, %r45, %r6;
	mov.b64 	%rd70, 0;
	@%p3 bra 	$L__BB1_4;
	add.s32 	%r23, %r6, %r4;
	neg.s32 	%r43, %r23;
	or.b64  	%rd3, %rd2, -9223372036854775808;
	mov.b64 	%rd70, 0;
	mov.b32 	%r42, 0;
	mov.u64 	%rd25, __cudart_i2opi_d;
	mov.u32 	%r44, %r45;
$L__BB1_3:
	.pragma "nounroll";
	mul.wide.s32 	%rd22, %r42, 8;
	add.s64 	%rd23, %rd1, %rd22;
	mul.wide.s32 	%rd24, %r44, 8;
	add.s64 	%rd26, %rd25, %rd24;
	ld.global.nc.u64 	%rd27, [%rd26];
	{
	.reg .u32 %r0, %r1, %r2, %r3, %alo, %ahi, %blo, %bhi, %clo, %chi;
	mov.b64 	{%alo,%ahi}, %rd27;
	mov.b64 	{%blo,%bhi}, %rd3;
	mov.b64 	{%clo,%chi}, %rd70;
	mad.lo.cc.u32 	%r0, %alo, %blo, %clo;
	madc.hi.cc.u32 	%r1, %alo, %blo, %chi;
	madc.hi.u32 	%r2, %alo, %bhi, 0;
	mad.lo.cc.u32 	%r1, %alo, %bhi, %r1;
	madc.hi.cc.u32 	%r2, %ahi, %blo, %r2;
	madc.hi.u32 	%r3, %ahi, %bhi, 0;
	mad.lo.cc.u32 	%r1, %ahi, %blo, %r1;
	madc.lo.cc.u32 	%r2, %ahi, %bhi, %r2;
	addc.u32 	%r3, %r3, 0;
	mov.b64 	%rd28, {%r0,%r1};
	mov.b64 	%rd70, {%r2,%r3};
	}
	st.local.u64 	[%rd23], %rd28;
	add.s32 	%r44, %r44, 1;
	add.s32 	%r43, %r43, 1;
	add.s32 	%r42, %r42, 1;
	setp.ne.s32 	%p4, %r43, -15;
	mov.u32 	%r45, %r6;
	@%p4 bra 	$L__BB1_3;
$L__BB1_4:
	cvt.s64.s32 	%rd29, %r45;
	cvt.u64.u32 	%rd30, %r4;
	add.s64 	%rd31, %rd30, %rd29;
	shl.b64 	%rd32, %rd31, 3;
	add.s64 	%rd33, %rd1, %rd32;
	st.local.u64 	[%rd33+-120], %rd70;
	and.b32  	%r15, %r2, 63;
	ld.local.u64 	%rd72, [%rd1+16];
	ld.local.u64 	%rd71, [%rd1+24];
	setp.eq.s32 	%p5, %r15, 0;
	@%p5 bra 	$L__BB1_6;
	shl.b64 	%rd34, %rd71, %r15;
	shr.u64 	%rd35, %rd72, 1;
	xor.b32  	%r24, %r15, 63;
	shr.u64 	%rd36, %rd35, %r24;
	or.b64  	%rd71, %rd34, %rd36;
	ld.local.u64 	%rd37, [%rd1+8];
	shl.b64 	%rd38, %rd72, %r15;
	shr.u64 	%rd39, %rd37, 1;
	shr.u64 	%rd40, %rd39, %r24;
	or.b64  	%rd72, %rd38, %rd40;
$L__BB1_6:
	and.b32  	%r25, %r1, -2147483648;
	shr.u64 	%rd41, %rd71, 62;
	cvt.u32.u64 	%r26, %rd41;
	mov.b64 	{%r27, %r28}, %rd71;
	mov.b64 	{%r29, %r30}, %rd72;
	shf.l.wrap.b32 	%r31, %r30, %r27, 2;
	shf.l.wrap.b32 	%r32, %r27, %r28, 2;
	mov.b64 	%rd42, {%r31, %r32};
	shl.b64 	%rd43, %rd72, 2;
	shr.u64 	%rd44, %rd42, 63;
	cvt.u32.u64 	%r33, %rd44;
	add.s32 	%r34, %r33, %r26;
	setp.eq.s32 	%p6, %r25, 0;
	neg.s32 	%r35, %r34;
	selp.b32 	%r46, %r34, %r35, %p6;
	setp.gt.s64 	%p7, %rd42, -1;
	mov.b64 	%rd45, 0;
	{
	.reg .u32 %r0, %r1, %r2, %r3, %a0, %a1, %a2, %a3, %b0, %b1, %b2, %b3;
	mov.b64 	{%a0,%a1}, %rd45;
	mov.b64 	{%a2,%a3}, %rd45;
	mov.b64 	{%b0,%b1}, %rd43;
	mov.b64 	{%b2,%b3}, %rd42;
	sub.cc.u32 	%r0, %a0, %b0;
	subc.cc.u32 	%r1, %a1, %b1;
	subc.cc.u32 	%r2, %a2, %b2;
	subc.u32 	%r3, %a3, %b3;
	mov.b64 	%rd46, {%r0,%r1};
	mov.b64 	%rd47, {%r2,%r3};
	}
	xor.b32  	%r36, %r25, -2147483648;
	selp.b64 	%rd73, %rd42, %rd47, %p7;
	selp.b64 	%rd14, %rd43, %rd46, %p7;
	selp.b32 	%r17, %r25, %r36, %p7;
	clz.b64 	%r37, %rd73;
	cvt.u64.u32 	%rd15, %r37;
	setp.eq.s32 	%p8, %r37, 0;
	@%p8 bra 	$L__BB1_8;
	cvt.u32.u64 	%r38, %rd15;
	and.b32  	%r39, %r38, 63;
	shl.b64 	%rd48, %rd73, %r39;
	shr.u64 	%rd49, %rd14, 1;
	not.b32 	%r40, %r38;
	and.b32  	%r41, %r40, 63;
	shr.u64 	%rd50, %rd49, %r41;
	or.b64  	%rd73, %rd48, %rd50;
$L__BB1_8:
	mov.b64 	%rd51, -3958705157555305931;
	{
	.reg .u32 %r0, %r1, %r2, %r3, %alo, %ahi, %blo, %bhi;
	mov.b64 	{%alo,%ahi}, %rd73;
	mov.b64 	{%blo,%bhi}, %rd51;
	mul.lo.u32 	%r0, %alo, %blo;
	mul.hi.u32 	%r1, %alo, %blo;
	mad.lo.cc.u32 	%r1, %alo, %bhi, %r1;
	madc.hi.u32 	%r2, %alo, %bhi, 0;
	mad.lo.cc.u32 	%r1, %ahi, %blo, %r1;
	madc.hi.cc.u32 	%r2, %ahi, %blo, %r2;
	madc.hi.u32 	%r3, %ahi, %bhi, 0;
	mad.lo.cc.u32 	%r2, %ahi, %bhi, %r2;
	addc.u32 	%r3, %r3, 0;
	mov.b64 	%rd52, {%r0,%r1};
	mov.b64 	%rd53, {%r2,%r3};
	}
	setp.gt.s64 	%p9, %rd53, 0;
	{
	.reg .u32 %r0, %r1, %r2, %r3, %a0, %a1, %a2, %a3, %b0, %b1, %b2, %b3;
	mov.b64 	{%a0,%a1}, %rd52;
	mov.b64 	{%a2,%a3}, %rd53;
	mov.b64 	{%b0,%b1}, %rd52;
	mov.b64 	{%b2,%b3}, %rd53;
	add.cc.u32 	%r0, %a0, %b0;
	addc.cc.u32 	%r1, %a1, %b1;
	addc.cc.u32 	%r2, %a2, %b2;
	addc.u32 	%r3, %a3, %b3;
	mov.b64 	%rd54, {%r0,%r1};
	mov.b64 	%rd55, {%r2,%r3};
	}
	selp.b64 	%rd56, %rd55, %rd53, %p9;
	selp.s64 	%rd57, -1, 0, %p9;
	sub.s64 	%rd58, %rd57, %rd15;
	cvt.u64.u32 	%rd59, %r17;
	shl.b64 	%rd60, %rd59, 32;
	add.s64 	%rd61, %rd56, 1;
	shr.u64 	%rd62, %rd61, 10;
	add.s64 	%rd63, %rd62, 1;
	shr.u64 	%rd64, %rd63, 1;
	shl.b64 	%rd65, %rd58, 52;
	add.s64 	%rd66, %rd65, %rd64;
	add.s64 	%rd67, %rd66, 4602678819172646912;
	or.b64  	%rd68, %rd67, %rd60;
	mov.b64 	%fd4, %rd68;
$L__BB1_9:
	st.param.f64 	[func_retval0], %fd4;
	st.param.b32 	[func_retval0+8], %r46;
	ret;

}


// ===== COMPILED SASS (sm_100) =====

	.target	sm_100

	.elftype	@"ET_EXEC"


//--------------------- .note.nv.tkinfo           --------------------------
	.section	.note.nv.tkinfo,"",@"SHT_NOTE"
	.sectionflags	@"SHF_NOTE_NV_TKINFO"
	.tkinfo
        /*0018*/ 	.word	0x00000002
        /*0030*/ 	.string	""
        /*0030*/ 	.string	"ptxas"
        /*0030*/ 	.string	"Cuda compilation tools, release 13.0, V13.0.88"
        /*0030*/ 	.string	"Build cuda_13.0.r13.0/compiler.36424714_0"
        /*0030*/ 	.string	"-arch sm_100 -m 64 "



//--------------------- .note.nv.cuinfo           --------------------------
	.section	.note.nv.cuinfo,"",@"SHT_NOTE"
	.sectionflags	@"SHF_NOTE_NV_CUINFO"
        /*0018*/ 	.short	0x0002
        /*001a*/ 	.short	0x0064
        /*001c*/ 	.short	0x0082
	.zero		2


//--------------------- .nv.info                  --------------------------
	.section	.nv.info,"",@"SHT_CUDA_INFO"
	.align	4


	//----- nvinfo : EIATTR_REGCOUNT
	.align		4
        /*0000*/ 	.byte	0x04, 0x2f
        /*0002*/ 	.short	(.L_3 - .L_2)
	.align		4
.L_2:
        /*0004*/ 	.word	index@(_Z9CUDA_MAINPiS_S_S_ii)
        /*0008*/ 	.word	0x0000002c


	//----- nvinfo : EIATTR_FRAME_SIZE
	.align		4
.L_3:
        /*000c*/ 	.byte	0x04, 0x11
        /*000e*/ 	.short	(.L_5 - .L_4)
	.align		4
.L_4:
        /*0010*/ 	.word	index@($_Z9CUDA_MAINPiS_S_S_ii$__internal_trig_reduction_slowpathd)
        /*0014*/ 	.word	0x00000028


	//----- nvinfo : EIATTR_FRAME_SIZE
	.align		4
.L_5:
        /*0018*/ 	.byte	0x04, 0x11
        /*001a*/ 	.short	(.L_7 - .L_6)
	.align		4
.L_6:
        /*001c*/ 	.word	index@($__internal_0_$__cuda_sm3x_div_rn_noftz_f32_slowpath)
        /*0020*/ 	.word	0x00000028


	//----- nvinfo : EIATTR_FRAME_SIZE
	.align		4
.L_7:
        /*0024*/ 	.byte	0x04, 0x11
        /*0026*/ 	.short	(.L_9 - .L_8)
	.align		4
.L_8:
        /*0028*/ 	.word	index@(_Z9CUDA_MAINPiS_S_S_ii)
        /*002c*/ 	.word	0x00000028


	//----- nvinfo : EIATTR_MIN_STACK_SIZE
	.align		4
.L_9:
        /*0030*/ 	.byte	0x04, 0x12
        /*0032*/ 	.short	(.L_11 - .L_10)
	.align		4
.L_10:
        /*0034*/ 	.word	index@(_Z9CUDA_MAINPiS_S_S_ii)
        /*0038*/ 	.word	0x00000028
.L_11:


//--------------------- .nv.compat                --------------------------
	.section	.nv.compat,"",@"SHT_CUDA_COMPAT_INFO"
	.align	4
        /*0000*/ 	.byte	0x02, 0x09, 0x00, 0x00, 0x02, 0x02, 0x01, 0x00, 0x02, 0x05, 0x05, 0x00, 0x03, 0x07, 0x01, 0x01
        /*0010*/ 	.byte	0x02, 0x03, 0x00, 0x00, 0x02, 0x06, 0x01, 0x00, 0x04, 0x0b, 0x08, 0x00, 0x01, 0x00, 0x00, 0x00
        /*0020*/ 	.byte	0x00, 0x00, 0x00, 0x00


//--------------------- .nv.info._Z9CUDA_MAINPiS_S_S_ii --------------------------
	.section	.nv.info._Z9CUDA_MAINPiS_S_S_ii,"",@"SHT_CUDA_INFO"
	.sectionflags	@""
	.align	4


	//----- nvinfo : EIATTR_CUDA_API_VERSION
	.align		4
        /*0000*/ 	.byte	0x04, 0x37
        /*0002*/ 	.short	(.L_13 - .L_12)
.L_12:
        /*0004*/ 	.word	0x00000082


	//----- nvinfo : EIATTR_KPARAM_INFO
	.align		4
.L_13:
        /*0008*/ 	.byte	0x04, 0x17
        /*000a*/ 	.short	(.L_15 - .L_14)
.L_14:
        /*000c*/ 	.word	0x00000000
        /*0010*/ 	.short	0x0005
        /*0012*/ 	.short	0x0024
        /*0014*/ 	.byte	0x00, 0xf0, 0x11, 0x00


	//----- nvinfo : EIATTR_KPARAM_INFO
	.align		4
.L_15:
        /*0018*/ 	.byte	0x04, 0x17
        /*001a*/ 	.short	(.L_17 - .L_16)
.L_16:
        /*001c*/ 	.word	0x00000000
        /*0020*/ 	.short	0x0004
        /*0022*/ 	.short	0x0020
        /*0024*/ 	.byte	0x00, 0xf0, 0x11, 0x00


	//----- nvinfo : EIATTR_KPARAM_INFO
	.align		4
.L_17:
        /*0028*/ 	.byte	0x04, 0x17
        /*002a*/ 	.short	(.L_19 - .L_18)
.L_18:
        /*002c*/ 	.word	0x00000000
        /*0030*/ 	.short	0x0003
        /*0032*/ 	.short	0x0018
        /*0034*/ 	.byte	0x00, 0xf5, 0x21, 0x00


	//----- nvinfo : EIATTR_KPARAM_INFO
	.align		4
.L_19:
        /*0038*/ 	.byte	0x04, 0x17
        /*003a*/ 	.short	(.L_21 - .L_20)
.L_20:
        /*003c*/ 	.word	0x00000000
        /*0040*/ 	.short	0x0002
        /*0042*/ 	.short	0x0010
        /*0044*/ 	.byte	0x00, 0xf5, 0x21, 0x00


	//----- nvinfo : EIATTR_KPARAM_INFO
	.align		4
.L_21:
        /*0048*/ 	.byte	0x04, 0x17
        /*004a*/ 	.short	(.L_23 - .L_22)
.L_22:
        /*004c*/ 	.word	0x00000000
        /*0050*/ 	.short	0x0001
        /*0052*/ 	.short	0x0008
        /*0054*/ 	.byte	0x00, 0xf5, 0x21, 0x00


	//----- nvinfo : EIATTR_KPARAM_INFO
	.align		4
.L_23:
        /*0058*/ 	.byte	0x04, 0x17
        /*005a*/ 	.short	(.L_25 - .L_24)
.L_24:
        /*005c*/ 	.word	0x00000000
        /*0060*/ 	.short	0x0000
        /*0062*/ 	.short	0x0000
        /*0064*/ 	.byte	0x00, 0xf5, 0x21, 0x00


	//----- nvinfo : EIATTR_SPARSE_MMA_MASK
	.align		4
.L_25:
        /*0068*/ 	.byte	0x03, 0x50
        /*006a*/ 	.short	0x0000


	//----- nvinfo : EIATTR_MAXREG_COUNT
	.align		4
        /*006c*/ 	.byte	0x03, 0x1b
        /*006e*/ 	.short	0x00ff


	//----- nvinfo : EIATTR_NUM_BARRIERS
	.align		4
        /*0070*/ 	.byte	0x02, 0x4c
        /*0072*/ 	.byte	0x01
	.zero		1


	//----- nvinfo : EIATTR_MERCURY_ISA_VERSION
	.align		4
        /*0074*/ 	.byte	0x03, 0x5f
        /*0076*/ 	.short	0x0101


	//----- nvinfo : EIATTR_VRC_CTA_INIT_COUNT
	.align		4
        /*0078*/ 	.byte	0x02, 0x4a
	.zero		1
	.zero		1


	//----- nvinfo : EIATTR_EXIT_INSTR_OFFSETS
	.align		4
        /*007c*/ 	.byte	0x04, 0x1c
        /*007e*/ 	.short	(.L_27 - .L_26)


	//   ....[0]....
.L_26:
        /*0080*/ 	.word	0x00003220


	//----- nvinfo : EIATTR_CRS_STACK_SIZE
	.align		4
.L_27:
        /*0084*/ 	.byte	0x04, 0x1e
        /*0086*/ 	.short	(.L_29 - .L_28)
.L_28:
        /*0088*/ 	.word	0x00000000


	//----- nvinfo : EIATTR_CBANK_PARAM_SIZE
	.align		4
.L_29:
        /*008c*/ 	.byte	0x03, 0x19
        /*008e*/ 	.short	0x0028


	//----- nvinfo : EIATTR_PARAM_CBANK
	.align		4
        /*0090*/ 	.byte	0x04, 0x0a
        /*0092*/ 	.short	(.L_31 - .L_30)
	.align		4
.L_30:
        /*0094*/ 	.word	index@(.nv.constant0._Z9CUDA_MAINPiS_S_S_ii)
        /*0098*/ 	.short	0x0380
        /*009a*/ 	.short	0x0028


	//----- nvinfo : EIATTR_SW_WAR
	.align		4
.L_31:
        /*009c*/ 	.byte	0x04, 0x36
        /*009e*/ 	.short	(.L_33 - .L_32)
.L_32:
        /*00a0*/ 	.word	0x00000008
.L_33:


//--------------------- .nv.callgraph             --------------------------
	.section	.nv.callgraph,"",@"SHT_CUDA_CALLGRAPH"
	.align	4
	.sectionentsize	8
	.align		4
        /*0000*/ 	.word	0x00000000
	.align		4
        /*0004*/ 	.word	0xffffffff
	.align		4
        /*0008*/ 	.word	0x00000000
	.align		4
        /*000c*/ 	.word	0xfffffffe
	.align		4
        /*0010*/ 	.word	0x00000000
	.align		4
        /*0014*/ 	.word	0xfffffffd
	.align		4
        /*0018*/ 	.word	0x00000000
	.align		4
        /*001c*/ 	.word	0xfffffffc


//--------------------- .nv.constant4             --------------------------
	.section	.nv.constant4,"a",@progbits
	.align	8
	.align		8
.nv.constant4:
        /*0000*/ 	.dword	__cudart_i2opi_d
	.align		8
        /*0008*/ 	.dword	__cudart_sin_cos_coeffs


//--------------------- .text._Z9CUDA_MAINPiS_S_S_ii --------------------------
	.section	.text._Z9CUDA_MAINPiS_S_S_ii,"ax",@progbits
	.align	128
        .global         _Z9CUDA_MAINPiS_S_S_ii
        .type           _Z9CUDA_MAINPiS_S_S_ii,@function
        .size           _Z9CUDA_MAINPiS_S_S_ii,(.L_x_52 - _Z9CUDA_MAINPiS_S_S_ii)
        .other          _Z9CUDA_MAINPiS_S_S_ii,@"STO_CUDA_ENTRY STV_DEFAULT"
_Z9CUDA_MAINPiS_S_S_ii:
.text._Z9CUDA_MAINPiS_S_S_ii:
[----:B------:R-:W0:Y:S01]  /*0000*/  LDC R1, c[0x0][0x37c] ;  /* 0x0000df00ff017b82 */ /* 0x000e220000000800 */
[----:B------:R-:W1:Y:S07]  /*0010*/  S2R R0, SR_TID.X ;  /* 0x0000000000007919 */ /* 0x000e6e0000002100 */
[----:B------:R-:W1:Y:S01]  /*0020*/  S2UR UR7, SR_CTAID.X ;  /* 0x00000000000779c3 */ /* 0x000e620000002500 */
[----:B------:R-:W2:Y:S01]  /*0030*/  LDCU.64 UR8, c[0x0][0x358] ;  /* 0x00006b00ff0877ac */ /* 0x000ea20008000a00 */
[----:B0-----:R-:W-:Y:S01]  /*0040*/  VIADD R1, R1, 0xffffffd8 ;  /* 0xffffffd801017836 */ /* 0x001fe20000000000 */
[----:B------:R-:W0:Y:S01]  /*0050*/  S2R R17, SR_TID.Y ;  /* 0x0000000000117919 */ /* 0x000e220000002200 */
[----:B------:R-:W0:Y:S04]  /*0060*/  S2R R6, SR_CTAID.Y ;  /* 0x0000000000067919 */ /* 0x000e280000002600 */
[----:B------:R-:W1:Y:S01]  /*0070*/  LDC R5, c[0x0][0x360] ;  /* 0x0000d800ff057b82 */ /* 0x000e620000000800 */
[----:B------:R-:W0:Y:S07]  /*0080*/  LDCU UR4, c[0x0][0x364] ;  /* 0x00006c80ff0477ac */ /* 0x000e2e0008000800 */
[----:B------:R-:W3:Y:S08]  /*0090*/  LDC.64 R2, c[0x0][0x380] ;  /* 0x0000e000ff027b82 */ /* 0x000ef00000000a00 */
[----:B------:R-:W4:Y:S01]  /*00a0*/  S2UR UR6, SR_CgaCtaId ;  /* 0x00000000000679c3 */ /* 0x000f220000008800 */
[----:B-1----:R-:W-:-:S07]  /*00b0*/  IMAD R4, R5, UR7, R0 ;  /* 0x0000000705047c24 */ /* 0x002fce000f8e0200 */
[----:B------:R-:W1:Y:S01]  /*00c0*/  LDC.64 R8, c[0x0][0x3a0] ;  /* 0x0000e800ff087b82 */ /* 0x000e620000000a00 */
[----:B0-----:R-:W-:-:S04]  /*00d0*/  IMAD R5, R6, UR4, R17 ;  /* 0x0000000406057c24 */ /* 0x001fc8000f8e0211 */
[----:B------:R-:W-:-:S04]  /*00e0*/  IMAD R5, R4, 0x10, R5 ;  /* 0x0000001004057824 */ /* 0x000fc800078e0205 */
[----:B---3--:R-:W-:-:S05]  /*00f0*/  IMAD.WIDE R2, R5, 0x4, R2 ;  /* 0x0000000405027825 */ /* 0x008fca00078e0202 */
[----:B--2---:R-:W2:Y:S01]  /*0100*/  LDG.E R4, desc[UR8][R2.64] ;  /* 0x0000000802047981 */ /* 0x004ea2000c1e1900 */
[----:B------:R-:W-:Y:S01]  /*0110*/  UMOV UR4, 0x400 ;  /* 0x0000040000047882 */ /* 0x000fe20000000000 */
[C-C-:B------:R-:W-:Y:S01]  /*0120*/  IMAD R16, R0.reuse, 0x8, R17.reuse ;  /* 0x0000000800107824 */ /* 0x140fe200078e0211 */
[----:B------:R-:W-:Y:S01]  /*0130*/  UIADD3 UR5, UPT, UPT, UR4, 0x200, URZ ;  /* 0x0000020004057890 */ /* 0x000fe2000fffe0ff */
[C---:B------:R-:W-:Y:S01]  /*0140*/  ISETP.GE.U32.AND P0, PT, R0.reuse, 0x8, PT ;  /* 0x000000080000780c */ /* 0x040fe20003f06070 */
[----:B-1----:R-:W-:Y:S01]  /*0150*/  IMAD R19, R9, UR7, R6 ;  /* 0x0000000709137c24 */ /* 0x002fe2000f8e0206 */
[C-C-:B------:R-:W-:Y:S01]  /*0160*/  LOP3.LUT P1, RZ, R0.reuse, 0x3, R17.reuse, 0xc8, !PT ;  /* 0x0000000300ff7812 */ /* 0x140fe2000782c811 */
[----:B----4-:R-:W-:Y:S01]  /*0170*/  ULEA UR5, UR6, UR5, 0x18 ;  /* 0x0000000506057291 */ /* 0x010fe2000f8ec0ff */
[C---:B------:R-:W-:Y:S01]  /*0180*/  LOP3.LUT P2, RZ, R0.reuse, 0x7, R17, 0xc8, !PT ;  /* 0x0000000700ff7812 */ /* 0x040fe2000784c811 */
[----:B------:R-:W-:Y:S01]  /*0190*/  ULEA UR4, UR6, UR4, 0x18 ;  /* 0x0000000406047291 */ /* 0x000fe2000f8ec0ff */
[C---:B------:R-:W-:Y:S01]  /*01a0*/  ISETP.LT.U32.AND P1, PT, R0.reuse, 0x8, !P1 ;  /* 0x000000080000780c */ /* 0x040fe20004f21070 */
[----:B------:R-:W-:Y:S01]  /*01b0*/  IMAD R19, R19, R8, RZ ;  /* 0x0000000813137224 */ /* 0x000fe200078e02ff */
[C---:B------:R-:W-:Y:S01]  /*01c0*/  ISETP.LT.U32.AND P2, PT, R0.reuse, 0x8, !P2 ;  /* 0x000000080000780c */ /* 0x040fe20005741070 */
[----:B------:R-:W-:Y:S01]  /*01d0*/  IMAD.SHL.U32 R20, R0, 0x2, RZ ;  /* 0x0000000200147824 */ /* 0x000fe200078e00ff */
[----:B------:R-:W-:-:S02]  /*01e0*/  LEA R18, R16, UR5, 0x2 ;  /* 0x0000000510127c11 */ /* 0x000fc4000f8e10ff */
[C---:B------:R-:W-:Y:S02]  /*01f0*/  ISETP.LT.U32.AND P1, PT, R17.reuse, 0x8, P1 ;  /* 0x000000081100780c */ /* 0x040fe40000f21070 */
[----:B------:R-:W-:Y:S02]  /*0200*/  ISETP.LT.U32.AND P2, PT, R17, 0x8, P2 ;  /* 0x000000081100780c */ /* 0x000fe40001741070 */
[----:B------:R-:W-:Y:S02]  /*0210*/  LOP3.LUT R21, R0, R17, RZ, 0xfc, !PT ;  /* 0x0000001100157212 */ /* 0x000fe400078efcff */
[----:B------:R-:W-:Y:S01]  /*0220*/  LEA R22, R16, UR4, 0x2 ;  /* 0x0000000410167c11 */ /* 0x000fe2000f8e10ff */
[----:B------:R-:W-:Y:S01]  /*0230*/  UMOV UR4, URZ ;  /* 0x000000ff00047c82 */ /* 0x000fe20008000000 */
[----:B--2---:R-:W-:Y:S01]  /*0240*/  VIADD R5, R4, 0xffffff80 ;  /* 0xffffff8004057836 */ /* 0x004fe20000000000 */
[----:B------:R-:W-:-:S04]  /*0250*/  LOP3.LUT R4, R0, 0x1, R17, 0xc8, !PT ;  /* 0x0000000100047812 */ /* 0x000fc800078ec811 */
[----:B------:R0:W-:Y:S01]  /*0260*/  STS [R18], R5 ;  /* 0x0000000512007388 */ /* 0x0001e20000000800 */
[----:B------:R-:W-:Y:S01]  /*0270*/  BAR.SYNC.DEFER_BLOCKING 0x0 ;  /* 0x0000000000007b1d */ /* 0x000fe20000010000 */
[----:B------:R-:W-:-:S04]  /*0280*/  ISETP.NE.U32.AND P0, PT, R4, 0x1, !P0 ;  /* 0x000000010400780c */ /* 0x000fc80004705070 */
[----:B------:R-:W-:-:S13]  /*0290*/  ISETP.LT.U32.AND P0, PT, R17, 0x8, P0 ;  /* 0x000000081100780c */ /* 0x000fda0000701070 */
.L_x_9:
[----:B0-----:R-:W-:Y:S01]  /*02a0*/  IMAD R4, R17, UR4, RZ ;  /* 0x0000000411047c24 */ /* 0x001fe2000f8e02ff */
[----:B------:R-:W-:Y:S01]  /*02b0*/  UMOV UR6, 0x54442d18 ;  /* 0x54442d1800067882 */ /* 0x000fe20000000000 */
[----:B------:R-:W-:Y:S01]  /*02c0*/  UMOV UR7, 0x400921fb ;  /* 0x400921fb00077882 */ /* 0x000fe20000000000 */
[----:B------:R-:W-:Y:S01]  /*02d0*/  IMAD.MOV.U32 R25, RZ, RZ, RZ ;  /* 0x000000ffff197224 */ /* 0x000fe200078e00ff */
[----:B------:R-:W1:Y:S01]  /*02e0*/  LDCU.64 UR10, c[0x4][0x8] ;  /* 0x01000100ff0a77ac */ /* 0x000e620008000a00 */
[----:B------:R-:W-:-:S04]  /*02f0*/  LEA R8, R4, UR4, 0x1 ;  /* 0x0000000404087c11 */ /* 0x000fc8000f8e08ff */
[----:B0-----:R-:W0:Y:S02]  /*0300*/  I2F.F64.U32 R4, R8 ;  /* 0x0000000800047312 */ /* 0x001e240000201800 */
[----:B0-----:R-:W-:Y:S01]  /*0310*/  DMUL R4, R4, UR6 ;  /* 0x0000000604047c28 */ /* 0x001fe20008000000 */
[----:B------:R-:W-:Y:S01]  /*0320*/  UMOV UR6, 0x6dc9c883 ;  /* 0x6dc9c88300067882 */ /* 0x000fe20000000000 */
[----:B------:R-:W-:-:S06]  /*0330*/  UMOV UR7, 0x3fe45f30 ;  /* 0x3fe45f3000077882 */ /* 0x000fcc0000000000 */
[----:B------:R-:W-:-:S08]  /*0340*/  DMUL R30, R4, 0.0625 ;  /* 0x3fb00000041e7828 */ /* 0x000fd00000000000 */
[----:B------:R-:W-:Y:S01]  /*0350*/  DMUL R4, R30, UR6 ;  /* 0x000000061e047c28 */ /* 0x000fe20008000000 */
[----:B------:R-:W-:Y:S01]  /*0360*/  UMOV UR6, 0x54442d18 ;  /* 0x54442d1800067882 */ /* 0x000fe20000000000 */
[----:B------:R-:W-:-:S04]  /*0370*/  UMOV UR7, 0x3ff921fb ;  /* 0x3ff921fb00077882 */ /* 0x000fc80000000000 */
[----:B------:R-:W0:Y:S08]  /*0380*/  F2I.F64 R23, R4 ;  /* 0x0000000400177311 */ /* 0x000e300000301100 */
[----:B0-----:R-:W0:Y:S02]  /*0390*/  I2F.F64 R26, R23 ;  /* 0x00000017001a7312 */ /* 0x001e240000201c00 */
[----:B0-----:R-:W-:Y:S01]  /*03a0*/  DFMA R6, R26, -UR6, R30 ;  /* 0x800000061a067c2b */ /* 0x001fe2000800001e */
[----:B------:R-:W-:Y:S01]  /*03b0*/  UMOV UR6, 0x33145c00 ;  /* 0x33145c0000067882 */ /* 0x000fe20000000000 */
[----:B------:R-:W-:-:S06]  /*03c0*/  UMOV UR7, 0x3c91a626 ;  /* 0x3c91a62600077882 */ /* 0x000fcc0000000000 */
[----:B------:R-:W-:Y:S01]  /*03d0*/  DFMA R6, R26, -UR6, R6 ;  /* 0x800000061a067c2b */ /* 0x000fe20008000006 */
[----:B------:R-:W-:Y:S01]  /*03e0*/  UMOV UR6, 0x252049c0 ;  /* 0x252049c000067882 */ /* 0x000fe20000000000 */
[----:B------:R-:W-:-:S06]  /*03f0*/  UMOV UR7, 0x397b839a ;  /* 0x397b839a00077882 */ /* 0x000fcc0000000000 */
[----:B-1----:R-:W-:-:S11]  /*0400*/  DFMA R26, R26, -UR6, R6 ;  /* 0x800000061a1a7c2b */ /* 0x002fd60008000006 */
.L_x_8:
[----:B------:R-:W-:Y:S01]  /*0410*/  IMAD R8, R20, R25, R25 ;  /* 0x0000001914087224 */ /* 0x000fe200078e0219 */
[----:B0-----:R0:W1:Y:S01]  /*0420*/  LDS R24, [R18] ;  /* 0x0000000012187984 */ /* 0x0010620000000800 */
[----:B------:R-:W-:Y:S01]  /*0430*/  UMOV UR6, 0x54442d18 ;  /* 0x54442d1800067882 */ /* 0x000fe20000000000 */
[----:B------:R-:W-:Y:S01]  /*0440*/  UMOV UR7, 0x400921fb ;  /* 0x400921fb00077882 */ /* 0x000fe20000000000 */
[----:B------:R-:W2:Y:S01]  /*0450*/  I2F.F64.U32 R4, R8 ;  /* 0x0000000800047312 */ /* 0x000ea20000201800 */
[----:B------:R-:W-:Y:S01]  /*0460*/  BSSY.RECONVERGENT B0, `(.L_x_0) ;  /* 0x0000020000007945 */ /* 0x000fe20003800200 */
[----:B------:R-:W-:Y:S01]  /*0470*/  DMUL R34, RZ, +INF ;  /* 0x7ff00000ff227828 */ /* 0x000fe20000000000 */
[----:B------:R-:W-:Y:S01]  /*0480*/  IMAD.MOV.U32 R36, RZ, RZ, 0x1 ;  /* 0x00000001ff247424 */ /* 0x000fe200078e00ff */
[----:B--2---:R-:W-:-:S08]  /*0490*/  DMUL R4, R4, UR6 ;  /* 0x0000000604047c28 */ /* 0x004fd00008000000 */
[----:B------:R-:W-:-:S08]  /*04a0*/  DMUL R6, R4, 0.0625 ;  /* 0x3fb0000004067828 */ /* 0x000fd00000000000 */
[----:B------:R-:W-:-:S14]  /*04b0*/  DSETP.NEU.AND P3, PT, R6, +INF , PT ;  /* 0x7ff000000600742a */ /* 0x000fdc0003f6d000 */
[----:B01----:R-:W-:Y:S05]  /*04c0*/  @!P3 BRA `(.L_x_1) ;  /* 0x000000000064b947 */ /* 0x003fea0003800000 */
[----:B------:R-:W-:Y:S01]  /*04d0*/  UMOV UR6, 0x6dc9c883 ;  /* 0x6dc9c88300067882 */ /* 0x000fe20000000000 */
[----:B------:R-:W-:Y:S01]  /*04e0*/  UMOV UR7, 0x3fe45f30 ;  /* 0x3fe45f3000077882 */ /* 0x000fe20000000000 */
[C---:B------:R-:W-:Y:S01]  /*04f0*/  DSETP.GE.AND P3, PT, R6.reuse, 2.14748364800000000000e+09, PT ;  /* 0x41e000000600742a */ /* 0x040fe20003f66000 */
[----:B------:R-:W-:Y:S01]  /*0500*/  BSSY.RECONVERGENT B1, `(.L_x_2) ;  /* 0x0000014000017945 */ /* 0x000fe20003800200 */
[----:B------:R-:W-:Y:S01]  /*0510*/  DMUL R4, R6, UR6 ;  /* 0x0000000606047c28 */ /* 0x000fe20008000000 */
[----:B------:R-:W-:Y:S01]  /*0520*/  UMOV UR6, 0x54442d18 ;  /* 0x54442d1800067882 */ /* 0x000fe20000000000 */
[----:B------:R-:W-:-:S08]  /*0530*/  UMOV UR7, 0x3ff921fb ;  /* 0x3ff921fb00077882 */ /* 0x000fd00000000000 */
        /* <DEDUP_REMOVED lines=8> */
[----:B------:R-:W-:Y:S01]  /*05c0*/  DFMA R34, R34, -UR6, R8 ;  /* 0x8000000622227c2b */ /* 0x000fe20008000008 */
[----:B------:R-:W-:Y:S10]  /*05d0*/  @!P3 BRA `(.L_x_3) ;  /* 0x000000000018b947 */ /* 0x000ff40003800000 */
[----:B------:R-:W-:Y:S01]  /*05e0*/  IMAD.MOV.U32 R15, RZ, RZ, R7 ;  /* 0x000000ffff0f7224 */ /* 0x000fe200078e0007 */
[----:B------:R-:W-:-:S07]  /*05f0*/  MOV R12, 0x610 ;  /* 0x00000610000c7802 */ /* 0x000fce0000000f00 */
[----:B------:R-:W-:Y:S05]  /*0600*/  CALL.REL.NOINC `($_Z9CUDA_MAINPiS_S_S_ii$__internal_trig_reduction_slowpathd) ;  /* 0x0000003000a87944 */ /* 0x000fea0003c00000 */
[----:B------:R-:W-:Y:S02]  /*0610*/  IMAD.MOV.U32 R4, RZ, RZ, R7 ;  /* 0x000000ffff047224 */ /* 0x000fe400078e0007 */
[----:B------:R-:W-:Y:S02]  /*0620*/  IMAD.MOV.U32 R34, RZ, RZ, R14 ;  /* 0x000000ffff227224 */ /* 0x000fe400078e000e */
[----:B------:R-:W-:-:S07]  /*0630*/  IMAD.MOV.U32 R35, RZ, RZ, R15 ;  /* 0x000000ffff237224 */ /* 0x000fce00078e000f */
.L_x_3:
[----:B------:R-:W-:Y:S05]  /*0640*/  BSYNC.RECONVERGENT B1 ;  /* 0x0000000000017941 */ /* 0x000fea0003800200 */
.L_x_2:
[----:B------:R-:W-:-:S07]  /*0650*/  VIADD R36, R4, 0x1 ;  /* 0x0000000104247836 */ /* 0x000fce0000000000 */
.L_x_1:
[----:B------:R-:W-:Y:S05]  /*0660*/  BSYNC.RECONVERGENT B0 ;  /* 0x0000000000007941 */ /* 0x000fea0003800200 */
.L_x_0:
[----:B------:R-:W-:-:S05]  /*0670*/  IMAD.SHL.U32 R4, R36, 0x40, RZ ;  /* 0x0000004024047824 */ /* 0x000fca00078e00ff */
[----:B------:R-:W-:-:S04]  /*0680*/  LOP3.LUT R4, R4, 0x40, RZ, 0xc0, !PT ;  /* 0x0000004004047812 */ /* 0x000fc800078ec0ff */
[----:B------:R-:W-:-:S05]  /*0690*/  IADD3 R38, P3, PT, R4, UR10, RZ ;  /* 0x0000000a04267c10 */ /* 0x000fca000ff7e0ff */
[----:B------:R-:W-:-:S05]  /*06a0*/  IMAD.X R39, RZ, RZ, UR11, P3 ;  /* 0x0000000bff277e24 */ /* 0x000fca00098e06ff */
[----:B------:R-:W2:Y:S04]  /*06b0*/  LDG.E.128.CONSTANT R4, desc[UR8][R38.64] ;  /* 0x0000000826047981 */ /* 0x000ea8000c1e9d00 */
[----:B------:R-:W3:Y:S04]  /*06c0*/  LDG.E.128.CONSTANT R8, desc[UR8][R38.64+0x10] ;  /* 0x0000100826087981 */ /* 0x000ee8000c1e9d00 */
[----:B------:R0:W4:Y:S01]  /*06d0*/  LDG.E.128.CONSTANT R12, desc[UR8][R38.64+0x20] ;  /* 0x00002008260c7981 */ /* 0x000122000c1e9d00 */
[----:B------:R-:W-:Y:S01]  /*06e0*/  LOP3.LUT R28, R36, 0x1, RZ, 0xc0, !PT ;  /* 0x00000001241c7812 */ /* 0x000fe200078ec0ff */
[----:B------:R-:W-:Y:S01]  /*06f0*/  IMAD.MOV.U32 R29, RZ, RZ, 0x3da8ff83 ;  /* 0x3da8ff83ff1d7424 */ /* 0x000fe200078e00ff */
[----:B------:R-:W-:Y:S01]  /*0700*/  DMUL R32, R34, R34 ;  /* 0x0000002222207228 */ /* 0x000fe20000000000 */
[----:B------:R-:W-:Y:S01]  /*0710*/  BSSY.RECONVERGENT B0, `(.L_x_4) ;  /* 0x0000027000007945 */ /* 0x000fe20003800200 */
[----:B------:R-:W-:Y:S01]  /*0720*/  ISETP.NE.U32.AND P3, PT, R28, 0x1, PT ;  /* 0x000000011c00780c */ /* 0x000fe20003f65070 */
[----:B------:R-:W-:-:S03]  /*0730*/  IMAD.MOV.U32 R28, RZ, RZ, 0x20fd8164 ;  /* 0x20fd8164ff1c7424 */ /* 0x000fc600078e00ff */
[----:B------:R-:W-:Y:S01]  /*0740*/  FSEL R29, -R29, 0.11223486810922622681, !P3 ;  /* 0x3de5db651d1d7808 */ /* 0x000fe20005800100 */
[----:B0-----:R-:W-:Y:S01]  /*0750*/  IMAD.MOV.U32 R38, RZ, RZ, 0x1 ;  /* 0x00000001ff267424 */ /* 0x001fe200078e00ff */
[----:B------:R-:W-:-:S06]  /*0760*/  FSEL R28, R28, -8.06006814911005101289e+34, !P3 ;  /* 0xf9785eba1c1c7808 */ /* 0x000fcc0005800000 */
[----:B--2---:R-:W-:-:S08]  /*0770*/  DFMA R4, R32, R28, R4 ;  /* 0x0000001c2004722b */ /* 0x004fd00000000004 */
[----:B------:R-:W-:-:S08]  /*0780*/  DFMA R4, R32, R4, R6 ;  /* 0x000000042004722b */ /* 0x000fd00000000006 */
[----:B---3--:R-:W-:-:S08]  /*0790*/  DFMA R4, R32, R4, R8 ;  /* 0x000000042004722b */ /* 0x008fd00000000008 */
[----:B------:R-:W-:-:S08]  /*07a0*/  DFMA R4, R32, R4, R10 ;  /* 0x000000042004722b */ /* 0x000fd0000000000a */
[----:B----4-:R-:W-:-:S08]  /*07b0*/  DFMA R4, R32, R4, R12 ;  /* 0x000000042004722b */ /* 0x010fd0000000000c */
[----:B------:R-:W-:-:S08]  /*07c0*/  DFMA R4, R32, R4, R14 ;  /* 0x000000042004722b */ /* 0x000fd0000000000e */
[----:B------:R-:W-:Y:S02]  /*07d0*/  DFMA R34, R4, R34, R34 ;  /* 0x000000220422722b */ /* 0x000fe40000000022 */
[----:B------:R-:W-:Y:S01]  /*07e0*/  DFMA R4, R32, R4, 1 ;  /* 0x3ff000002004742b */ /* 0x000fe20000000004 */
[----:B------:R-:W0:Y:S09]  /*07f0*/  I2F.F64 R32, R24 ;  /* 0x0000001800207312 */ /* 0x000e320000201c00 */
[----:B------:R-:W-:-:S02]  /*0800*/  FSEL R6, R4, R34, !P3 ;  /* 0x0000002204067208 */ /* 0x000fc40005800000 */
[----:B------:R-:W-:Y:S02]  /*0810*/  FSEL R7, R5, R35, !P3 ;  /* 0x0000002305077208 */ /* 0x000fe40005800000 */
[----:B------:R-:W-:Y:S01]  /*0820*/  LOP3.LUT P3, RZ, R36, 0x2, RZ, 0xc0, !PT ;  /* 0x0000000224ff7812 */ /* 0x000fe2000786c0ff */
[----:B------:R-:W-:-:S03]  /*0830*/  DMUL R36, RZ, R30 ;  /* 0x0000001eff247228 */ /* 0x000fc60000000000 */
[----:B------:R-:W-:-:S10]  /*0840*/  DADD R4, RZ, -R6 ;  /* 0x00000000ff047229 */ /* 0x000fd40000000806 */
[----:B------:R-:W-:Y:S02]  /*0850*/  FSEL R4, R6, R4, !P3 ;  /* 0x0000000406047208 */ /* 0x000fe40005800000 */
[----:B------:R-:W-:Y:S01]  /*0860*/  FSEL R5, R7, R5, !P3 ;  /* 0x0000000507057208 */ /* 0x000fe20005800000 */
[----:B------:R-:W-:-:S05]  /*0870*/  DSETP.NEU.AND P3, PT, R30, +INF , PT ;  /* 0x7ff000001e00742a */ /* 0x000fca0003f6d000 */
[----:B0-----:R-:W-:-:S09]  /*0880*/  DMUL R32, R32, R4 ;  /* 0x0000000420207228 */ /* 0x001fd20000000000 */
[----:B------:R-:W-:Y:S05]  /*0890*/  @!P3 BRA `(.L_x_5) ;  /* 0x000000000038b947 */ /* 0x000fea0003800000 */
[----:B------:R-:W-:Y:S01]  /*08a0*/  DSETP.GE.AND P3, PT, R30, 2.14748364800000000000e+09, PT ;  /* 0x41e000001e00742a */ /* 0x000fe20003f66000 */
[----:B------:R-:W-:Y:S01]  /*08b0*/  BSSY.RECONVERGENT B1, `(.L_x_6) ;  /* 0x000000b000017945 */ /* 0x000fe20003800200 */
[----:B------:R-:W-:Y:S02]  /*08c0*/  IMAD.MOV.U32 R7, RZ, RZ, R23 ;  /* 0x000000ffff077224 */ /* 0x000fe400078e0017 */
[----:B------:R-:W-:Y:S02]  /*08d0*/  IMAD.MOV.U32 R36, RZ, RZ, R26 ;  /* 0x000000ffff247224 */ /* 0x000fe400078e001a */
[----:B------:R-:W-:-:S08]  /*08e0*/  IMAD.MOV.U32 R37, RZ, RZ, R27 ;  /* 0x000000ffff257224 */ /* 0x000fd000078e001b */
[----:B------:R-:W-:Y:S05]  /*08f0*/  @!P3 BRA `(.L_x_7) ;  /* 0x000000000018b947 */ /* 0x000fea0003800000 */
[----:B------:R-:W-:Y:S01]  /*0900*/  IMAD.MOV.U32 R6, RZ, RZ, R30 ;  /* 0x000000ffff067224 */ /* 0x000fe200078e001e */
[----:B------:R-:W-:Y:S01]  /*0910*/  MOV R12, 0x940 ;  /* 0x00000940000c7802 */ /* 0x000fe20000000f00 */
[----:B------:R-:W-:-:S07]  /*0920*/  IMAD.MOV.U32 R15, RZ, RZ, R31 ;  /* 0x000000ffff0f7224 */ /* 0x000fce00078e001f */
[----:B------:R-:W-:Y:S05]  /*0930*/  CALL.REL.NOINC `($_Z9CUDA_MAINPiS_S_S_ii$__internal_trig_reduction_slowpathd) ;  /* 0x0000002c00dc7944 */ /* 0x000fea0003c00000 */
[----:B------:R-:W-:Y:S02]  /*0940*/  IMAD.MOV.U32 R36, RZ, RZ, R14 ;  /* 0x000000ffff247224 */ /* 0x000fe400078e000e */
[----:B------:R-:W-:-:S07]  /*0950*/  IMAD.MOV.U32 R37, RZ, RZ, R15 ;  /* 0x000000ffff257224 */ /* 0x000fce00078e000f */
.L_x_7:
[----:B------:R-:W-:Y:S05]  /*0960*/  BSYNC.RECONVERGENT B1 ;  /* 0x0000000000017941 */ /* 0x000fea0003800200 */
.L_x_6:
[----:B------:R-:W-:-:S07]  /*0970*/  VIADD R38, R7, 0x1 ;  /* 0x0000000107267836 */ /* 0x000fce0000000000 */
.L_x_5:
[----:B------:R-:W-:Y:S05]  /*0980*/  BSYNC.RECONVERGENT B0 ;  /* 0x0000000000007941 */ /* 0x000fea0003800200 */
.L_x_4:
[----:B------:R-:W-:-:S05]  /*0990*/  IMAD.SHL.U32 R4, R38, 0x40, RZ ;  /* 0x0000004026047824 */ /* 0x000fca00078e00ff */
[----:B------:R-:W-:-:S04]  /*09a0*/  LOP3.LUT R4, R4, 0x40, RZ, 0xc0, !PT ;  /* 0x0000004004047812 */ /* 0x000fc800078ec0ff */
[----:B------:R-:W-:-:S05]  /*09b0*/  IADD3 R40, P3, PT, R4, UR10, RZ ;  /* 0x0000000a04287c10 */ /* 0x000fca000ff7e0ff */
[----:B------:R-:W-:-:S05]  /*09c0*/  IMAD.X R41, RZ, RZ, UR11, P3 ;  /* 0x0000000bff297e24 */ /* 0x000fca00098e06ff */
[----:B------:R-:W2:Y:S04]  /*09d0*/  LDG.E.128.CONSTANT R4, desc[UR8][R40.64] ;  /* 0x0000000828047981 */ /* 0x000ea8000c1e9d00 */
[----:B------:R-:W3:Y:S04]  /*09e0*/  LDG.E.128.CONSTANT R8, desc[UR8][R40.64+0x10] ;  /* 0x0000100828087981 */ /* 0x000ee8000c1e9d00 */
[----:B------:R-:W4:Y:S01]  /*09f0*/  LDG.E.128.CONSTANT R12, desc[UR8][R40.64+0x20] ;  /* 0x00002008280c7981 */ /* 0x000f22000c1e9d00 */
[----:B------:R-:W-:Y:S01]  /*0a00*/  LOP3.LUT R24, R38, 0x1, RZ, 0xc0, !PT ;  /* 0x0000000126187812 */ /* 0x000fe200078ec0ff */
[----:B------:R-:W-:Y:S01]  /*0a10*/  IMAD.MOV.U32 R28, RZ, RZ, 0x20fd8164 ;  /* 0x20fd8164ff1c7424 */ /* 0x000fe200078e00ff */
[----:B------:R-:W-:Y:S01]  /*0a20*/  DMUL R34, R36, R36 ;  /* 0x0000002424227228 */ /* 0x000fe20000000000 */
[----:B------:R-:W-:-:S02]  /*0a30*/  ISETP.NE.AND P5, PT, RZ, UR4, PT ;  /* 0x00000004ff007c0c */ /* 0x000fc4000bfa5270 */
[----:B------:R-:W-:Y:S01]  /*0a40*/  ISETP.NE.U32.AND P3, PT, R24, 0x1, PT ;  /* 0x000000011800780c */ /* 0x000fe20003f65070 */
[----:B------:R-:W-:Y:S01]  /*0a50*/  IMAD.MOV.U32 R24, RZ, RZ, 0x3da8ff83 ;  /* 0x3da8ff83ff187424 */ /* 0x000fe200078e00ff */
[----:B------:R-:W-:Y:S02]  /*0a60*/  ISETP.NE.AND P4, PT, R25, RZ, PT ;  /* 0x000000ff1900720c */ /* 0x000fe40003f85270 */
[----:B------:R-:W-:Y:S02]  /*0a70*/  FSEL R28, R28, -8.06006814911005101289e+34, !P3 ;  /* 0xf9785eba1c1c7808 */ /* 0x000fe40005800000 */
[----:B------:R-:W-:-:S06]  /*0a80*/  FSEL R29, -R24, 0.11223486810922622681, !P3 ;  /* 0x3de5db65181d7808 */ /* 0x000fcc0005800100 */
[----:B--2---:R-:W-:-:S08]  /*0a90*/  DFMA R4, R34, R28, R4 ;  /* 0x0000001c2204722b */ /* 0x004fd00000000004 */
[----:B------:R-:W-:-:S08]  /*0aa0*/  DFMA R4, R34, R4, R6 ;  /* 0x000000042204722b */ /* 0x000fd00000000006 */
[----:B---3--:R-:W-:-:S08]  /*0ab0*/  DFMA R4, R34, R4, R8 ;  /* 0x000000042204722b */ /* 0x008fd00000000008 */
[----:B------:R-:W-:Y:S01]  /*0ac0*/  DFMA R4, R34, R4, R10 ;  /* 0x000000042204722b */ /* 0x000fe2000000000a */
[----:B------:R-:W-:-:S07]  /*0ad0*/  IMAD.MOV.U32 R10, RZ, RZ, 0x3fc00000 ;  /* 0x3fc00000ff0a7424 */ /* 0x000fce00078e00ff */
[----:B----4-:R-:W-:Y:S01]  /*0ae0*/  DFMA R4, R34, R4, R12 ;  /* 0x000000042204722b */ /* 0x010fe2000000000c */
[----:B------:R-:W-:-:S07]  /*0af0*/  MOV R13, 0x400 ;  /* 0x00000400000d7802 */ /* 0x000fce0000000f00 */
[----:B------:R-:W-:-:S08]  /*0b00*/  DFMA R4, R34, R4, R14 ;  /* 0x000000042204722b */ /* 0x000fd0000000000e */
[----:B------:R-:W-:Y:S02]  /*0b10*/  DFMA R6, R4, R36, R36 ;  /* 0x000000240406722b */ /* 0x000fe40000000024 */
[----:B------:R-:W-:-:S10]  /*0b20*/  DFMA R4, R34, R4, 1 ;  /* 0x3ff000002204742b */ /* 0x000fd40000000004 */
[----:B------:R-:W-:Y:S02]  /*0b30*/  FSEL R6, R4, R6, !P3 ;  /* 0x0000000604067208 */ /* 0x000fe40005800000 */
[----:B------:R-:W-:Y:S02]  /*0b40*/  FSEL R7, R5, R7, !P3 ;  /* 0x0000000705077208 */ /* 0x000fe40005800000 */
[----:B------:R-:W-:-:S04]  /*0b50*/  LOP3.LUT P3, RZ, R38, 0x2, RZ, 0xc0, !PT ;  /* 0x0000000226ff7812 */ /* 0x000fc8000786c0ff */
[----:B------:R-:W-:-:S10]  /*0b60*/  DADD R4, RZ, -R6 ;  /* 0x00000000ff047229 */ /* 0x000fd40000000806 */
[----:B------:R-:W-:Y:S02]  /*0b70*/  FSEL R4, R6, R4, !P3 ;  /* 0x0000000406047208 */ /* 0x000fe40005800000 */
[----:B------:R-:W-:Y:S01]  /*0b80*/  FSEL R5, R7, R5, !P3 ;  /* 0x0000000507057208 */ /* 0x000fe20005800000 */
[----:B------:R-:W0:Y:S01]  /*0b90*/  S2R R6, SR_CgaCtaId ;  /* 0x0000000000067919 */ /* 0x000e220000008800 */
[----:B------:R-:W-:-:S04]  /*0ba0*/  LOP3.LUT P3, RZ, R25, UR4, RZ, 0xfc, !PT ;  /* 0x0000000419ff7c12 */ /* 0x000fc8000f86fcff */
[----:B------:R-:W-:Y:S01]  /*0bb0*/  DMUL R32, R32, R4 ;  /* 0x0000000420207228 */ /* 0x000fe20000000000 */
[----:B------:R-:W-:-:S04]  /*0bc0*/  FSEL R8, RZ, 3.68934881474191032320e+19, !P3 ;  /* 0x60000000ff087808 */ /* 0x000fc80005800000 */
[----:B------:R-:W-:-:S05]  /*0bd0*/  @P5 FSEL R8, R8, RZ, !P4 ;  /* 0x000000ff08085208 */ /* 0x000fca0006000000 */
[----:B------:R-:W1:Y:S02]  /*0be0*/  F2F.F32.F64 R33, R32 ;  /* 0x0000002000217310 */ /* 0x000e640000301000 */
[----:B-1----:R-:W-:Y:S01]  /*0bf0*/  STS [R22], R33 ;  /* 0x0000002116007388 */ /* 0x002fe20000000800 */
[----:B------:R-:W-:Y:S06]  /*0c00*/  BAR.SYNC.DEFER_BLOCKING 0x0 ;  /* 0x0000000000007b1d */ /* 0x000fec0000010000 */
[----:B------:R-:W-:Y:S04]  /*0c10*/  @P0 LDS R4, [R22+0x4] ;  /* 0x0000040016040984 */ /* 0x000fe80000000800 */
[----:B------:R-:W1:Y:S04]  /*0c20*/  @P0 LDS R5, [R22+0x20] ;  /* 0x0000200016050984 */ /* 0x000e680000000800 */
[----:B------:R-:W2:Y:S04]  /*0c30*/  @P0 LDS R7, [R22+0x24] ;  /* 0x0000240016070984 */ /* 0x000ea80000000800 */
[----:B------:R-:W3:Y:S01]  /*0c40*/  @P0 LDS R9, [R22] ;  /* 0x0000000016090984 */ /* 0x000ee20000000800 */
[----:B-1----:R-:W-:-:S04]  /*0c50*/  @P0 FADD R4, R4, R5 ;  /* 0x0000000504040221 */ /* 0x002fc80000000000 */
[----:B--2---:R-:W-:-:S04]  /*0c60*/  @P0 FADD R4, R4, R7 ;  /* 0x0000000704040221 */ /* 0x004fc80000000000 */
[----:B---3--:R-:W-:-:S05]  /*0c70*/  @P0 FADD R9, R4, R9 ;  /* 0x0000000904090221 */ /* 0x008fca0000000000 */
[----:B------:R-:W-:Y:S01]  /*0c80*/  @P0 STS [R22], R9 ;  /* 0x0000000916000388 */ /* 0x000fe20000000800 */
        /* <DEDUP_REMOVED lines=15> */
[----:B--2---:R-:W-:Y:S01]  /*0d80*/  @P2 FADD R4, R4, R7 ;  /* 0x0000000704042221 */ /* 0x004fe20000000000 */
[----:B0-----:R-:W-:-:S03]  /*0d90*/  LEA R7, R6, R13, 0x18 ;  /* 0x0000000d06077211 */ /* 0x001fc600078ec0ff */
[----:B---3--:R-:W-:-:S05]  /*0da0*/  @P2 FADD R9, R4, R9 ;  /* 0x0000000904092221 */ /* 0x008fca0000000000 */
[----:B------:R0:W-:Y:S01]  /*0db0*/  @P2 STS [R22], R9 ;  /* 0x0000000916002388 */ /* 0x0001e20000000800 */
[----:B------:R-:W-:Y:S01]  /*0dc0*/  BAR.SYNC.DEFER_BLOCKING 0x0 ;  /* 0x0000000000007b1d */ /* 0x000fe20000010000 */
[----:B0-----:R-:W-:-:S04]  /*0dd0*/  FSEL R9, R10, 1.5517766475677490234, !P3 ;  /* 0x3fc6a09e0a097808 */ /* 0x001fc80005800000 */
[----:B------:R-:W-:Y:S01]  /*0de0*/  @P5 FSEL R9, R9, 1.625, !P4 ;  /* 0x3fd0000009095808 */ /* 0x000fe20006000000 */
[----:B------:R-:W0:Y:S02]  /*0df0*/  LDS R7, [R7] ;  /* 0x0000000007077984 */ /* 0x000e240000000800 */
[----:B0-----:R0:W1:Y:S02]  /*0e00*/  F2F.F64.F32 R4, R7 ;  /* 0x0000000700047310 */ /* 0x0010640000201800 */
[C---:B0-----:R-:W-:Y:S01]  /*0e10*/  LEA R7, R25.reuse, UR4, 0x3 ;  /* 0x0000000419077c11 */ /* 0x041fe2000f8e18ff */
[----:B------:R-:W-:-:S05]  /*0e20*/  VIADD R25, R25, 0x1 ;  /* 0x0000000119197836 */ /* 0x000fca0000000000 */
[----:B------:R-:W-:Y:S01]  /*0e30*/  ISETP.NE.AND P3, PT, R25, 0x8, PT ;  /* 0x000000081900780c */ /* 0x000fe20003f65270 */
[----:B-1----:R-:W-:Y:S01]  /*0e40*/  DMUL R4, R4, R8 ;  /* 0x0000000804047228 */ /* 0x002fe20000000000 */
[----:B------:R-:W-:-:S05]  /*0e50*/  VIADD R9, R13, 0x100 ;  /* 0x000001000d097836 */ /* 0x000fca0000000000 */
[----:B------:R-:W-:-:S04]  /*0e60*/  LEA R9, R6, R9, 0x18 ;  /* 0x0000000906097211 */ /* 0x000fc800078ec0ff */
[----:B------:R-:W0:Y:S01]  /*0e70*/  F2F.F32.F64 R4, R4 ;  /* 0x0000000400047310 */ /* 0x000e220000301000 */
[----:B------:R-:W-:-:S05]  /*0e80*/  IMAD R7, R7, 0x4, R9 ;  /* 0x0000000407077824 */ /* 0x000fca00078e0209 */
[----:B0-----:R0:W-:Y:S01]  /*0e90*/  STS [R7], R4 ;  /* 0x0000000407007388 */ /* 0x0011e20000000800 */
[----:B------:R-:W-:Y:S05]  /*0ea0*/  @P3 BRA `(.L_x_8) ;  /* 0xfffffff400583947 */ /* 0x000fea000383ffff */
[----:B------:R-:W-:-:S04]  /*0eb0*/  UIADD3 UR4, UPT, UPT, UR4, 0x1, URZ ;  /* 0x0000000104047890 */ /* 0x000fc8000fffe0ff */
[----:B------:R-:W-:-:S09]  /*0ec0*/  UISETP.NE.AND UP0, UPT, UR4, 0x8, UPT ;  /* 0x000000080400788c */ /* 0x000fd2000bf05270 */
[----:B------:R-:W-:Y:S05]  /*0ed0*/  BRA.U UP0, `(.L_x_9) ;  /* 0xfffffff100f07547 */ /* 0x000fea000b83ffff */
[----:B0-----:R-:W0:Y:S02]  /*0ee0*/  LDC.64 R6, c[0x0][0x390] ;  /* 0x0000e400ff067b82 */ /* 0x001e240000000a00 */
[----:B0-----:R-:W-:-:S05]  /*0ef0*/  IMAD.WIDE.U32 R6, R16, 0x4, R6 ;  /* 0x0000000410067825 */ /* 0x001fca00078e0006 */
[----:B------:R-:W2:Y:S01]  /*0f00*/  LDG.E R5, desc[UR8][R6.64] ;  /* 0x0000000806057981 */ /* 0x000ea2000c1e1900 */
[----:B------:R-:W-:Y:S01]  /*0f10*/  IMAD R4, R16, 0x4, R9 ;  /* 0x0000000410047824 */ /* 0x000fe200078e0209 */
[----:B------:R-:W-:Y:S05]  /*0f20*/  BSSY.RECONVERGENT B0, `(.L_x_10) ;  /* 0x000000e000007945 */ /* 0x000fea0003800200 */
[----:B------:R-:W0:Y:S01]  /*0f30*/  LDS R4, [R4] ;  /* 0x0000000004047984 */ /* 0x000e220000000800 */
[----:B--2---:R-:W-:-:S04]  /*0f40*/  I2FP.F32.S32 R5, R5 ;  /* 0x0000000500057245 */ /* 0x004fc80000201400 */
[----:B------:R-:W1:Y:S08]  /*0f50*/  MUFU.RCP R8, R5 ;  /* 0x0000000500087308 */ /* 0x000e700000001000 */
[----:B0-----:R-:W0:Y:S01]  /*0f60*/  FCHK P3, R4, R5 ;  /* 0x0000000504007302 */ /* 0x001e220000060000 */
[----:B-1----:R-:W-:-:S04]  /*0f70*/  FFMA R9, -R5, R8, 1 ;  /* 0x3f80000005097423 */ /* 0x002fc80000000108 */
[----:B------:R-:W-:-:S04]  /*0f80*/  FFMA R9, R8, R9, R8 ;  /* 0x0000000908097223 */ /* 0x000fc80000000008 */
[----:B------:R-:W-:-:S04]  /*0f90*/  FFMA R8, R4, R9, RZ ;  /* 0x0000000904087223 */ /* 0x000fc800000000ff */
[----:B------:R-:W-:-:S04]  /*0fa0*/  FFMA R10, -R5, R8, R4 ;  /* 0x00000008050a7223 */ /* 0x000fc80000000104 */
[----:B------:R-:W-:Y:S01]  /*0fb0*/  FFMA R8, R9, R10, R8 ;  /* 0x0000000a09087223 */ /* 0x000fe20000000008 */
[----:B0-----:R-:W-:Y:S06]  /*0fc0*/  @!P3 BRA `(.L_x_11) ;  /* 0x00000000000cb947 */ /* 0x001fec0003800000 */
[----:B------:R-:W-:-:S07]  /*0fd0*/  MOV R8, 0xff0 ;  /* 0x00000ff000087802 */ /* 0x000fce0000000f00 */
[----:B------:R-:W-:Y:S05]  /*0fe0*/  CALL.REL.NOINC `($__internal_0_$__cuda_sm3x_div_rn_noftz_f32_slowpath) ;  /* 0x0000002000907944 */ /* 0x000fea0003c00000 */
[----:B------:R-:W-:-:S07]  /*0ff0*/  IMAD.MOV.U32 R8, RZ, RZ, R4 ;  /* 0x000000ffff087224 */ /* 0x000fce00078e0004 */
.L_x_11:
[----:B------:R-:W-:Y:S05]  /*1000*/  BSYNC.RECONVERGENT B0 ;  /* 0x0000000000007941 */ /* 0x000fea0003800200 */
.L_x_10:
[----:B------:R-:W0:Y:S01]  /*1010*/  S2UR UR5, SR_CgaCtaId ;  /* 0x00000000000579c3 */ /* 0x000e220000008800 */
[----:B------:R-:W-:Y:S01]  /*1020*/  IMAD.MOV.U32 R5, RZ, RZ, 0x3f000000 ;  /* 0x3f000000ff057424 */ /* 0x000fe200078e00ff */
[----:B------:R-:W-:Y:S02]  /*1030*/  UMOV UR4, 0x400 ;  /* 0x0000040000047882 */ /* 0x000fe40000000000 */
[----:B------:R-:W-:Y:S02]  /*1040*/  UIADD3 UR4, UPT, UPT, UR4, 0x600, URZ ;  /* 0x0000060004047890 */ /* 0x000fe4000fffe0ff */
[--C-:B------:R-:W-:Y:S02]  /*1050*/  LOP3.LUT R5, R5, 0x80000000, R8.reuse, 0xb8, !PT ;  /* 0x8000000005057812 */ /* 0x100fe400078eb808 */
[----:B------:R-:W1:Y:S03]  /*1060*/  LDC R10, c[0x0][0x3a0] ;  /* 0x0000e800ff0a7b82 */ /* 0x000e660000000800 */
[----:B------:R-:W-:-:S04]  /*1070*/  FADD.RZ R8, R5, R8 ;  /* 0x0000000805087221 */ /* 0x000fc8000000c000 */
[----:B------:R-:W2:Y:S01]  /*1080*/  F2I.TRUNC.NTZ R9, R8 ;  /* 0x0000000800097305 */ /* 0x000ea2000020f100 */
[----:B0-----:R-:W-:-:S06]  /*1090*/  ULEA UR4, UR5, UR4, 0x18 ;  /* 0x0000000405047291 */ /* 0x001fcc000f8ec0ff */
[----:B------:R-:W-:Y:S02]  /*10a0*/  LEA R4, R16, UR4, 0x2 ;  /* 0x0000000410047c11 */ /* 0x000fe4000f8e10ff */
[----:B-1----:R-:W-:-:S03]  /*10b0*/  ISETP.GE.AND P3, PT, R10, 0x1, PT ;  /* 0x000000010a00780c */ /* 0x002fc60003f66270 */
[----:B--2---:R-:W-:Y:S01]  /*10c0*/  STS [R4], R9 ;  /* 0x0000000904007388 */ /* 0x004fe20000000800 */
[----:B------:R-:W-:Y:S06]  /*10d0*/  BAR.SYNC.DEFER_BLOCKING 0x0 ;  /* 0x0000000000007b1d */ /* 0x000fec0000010000 */
[----:B------:R-:W0:Y:S04]  /*10e0*/  LDS R5, [R4] ;  /* 0x0000000004057984 */ /* 0x000e280000000800 */
[----:B0-----:R0:W-:Y:S01]  /*10f0*/  STG.E desc[UR8][R2.64], R5 ;  /* 0x0000000502007986 */ /* 0x0011e2000c101908 */
[----:B------:R-:W-:Y:S05]  /*1100*/  @!P3 BRA `(.L_x_12) ;  /* 0x000000080030b947 */ /* 0x000fea0003800000 */
[C---:B------:R-:W-:Y:S01]  /*1110*/  ISETP.GE.U32.AND P3, PT, R10.reuse, 0x8, PT ;  /* 0x000000080a00780c */ /* 0x040fe20003f66070 */
[----:B------:R-:W-:Y:S01]  /*1120*/  IMAD.MOV.U32 R8, RZ, RZ, RZ ;  /* 0x000000ffff087224 */ /* 0x000fe200078e00ff */
[----:B------:R-:W-:-:S04]  /*1130*/  LOP3.LUT R15, R10, 0x7, RZ, 0xc0, !PT ;  /* 0x000000070a0f7812 */ /* 0x000fc800078ec0ff */
[----:B------:R-:W-:-:S07]  /*1140*/  ISETP.NE.AND P4, PT, R15, RZ, PT ;  /* 0x000000ff0f00720c */ /* 0x000fce0003f85270 */
[----:B------:R-:W-:Y:S06]  /*1150*/  @!P3 BRA `(.L_x_13) ;  /* 0x0000000000e4b947 */ /* 0x000fec0003800000 */
[----:B------:R-:W-:Y:S01]  /*1160*/  LOP3.LUT R8, R10, 0x7ffffff8, RZ, 0xc0, !PT ;  /* 0x7ffffff80a087812 */ /* 0x000fe200078ec0ff */
[----:B------:R-:W-:-:S07]  /*1170*/  IMAD.MOV.U32 R14, RZ, RZ, RZ ;  /* 0x000000ffff0e7224 */ /* 0x000fce00078e00ff */
.L_x_14:
[----:B------:R-:W1:Y:S01]  /*1180*/  LDC.64 R10, c[0x0][0x398] ;  /* 0x0000e600ff0a7b82 */ /* 0x000e620000000a00 */
[----:B------:R-:W-:-:S04]  /*1190*/  IMAD.SHL.U32 R9, R14, 0x2, RZ ;  /* 0x000000020e097824 */ /* 0x000fc800078e00ff */
[----:B-1----:R-:W-:-:S05]  /*11a0*/  IMAD.WIDE.U32 R10, R9, 0x4, R10 ;  /* 0x00000004090a7825 */ /* 0x002fca00078e000a */
[----:B------:R-:W2:Y:S04]  /*11b0*/  LDG.E R12, desc[UR8][R10.64+0x4] ;  /* 0x000004080a0c7981 */ /* 0x000ea8000c1e1900 */
[----:B------:R-:W3:Y:S01]  /*11c0*/  LDG.E R9, desc[UR8][R10.64] ;  /* 0x000000080a097981 */ /* 0x000ee2000c1e1900 */
[----:B--2---:R-:W-:Y:S02]  /*11d0*/  ISETP.NE.AND P3, PT, R17, R12, PT ;  /* 0x0000000c1100720c */ /* 0x004fe40003f65270 */
[----:B------:R-:W1:Y:S02]  /*11e0*/  LDC.64 R12, c[0x0][0x388] ;  /* 0x0000e200ff0c7b82 */ /* 0x000e640000000a00 */
[----:B---3--:R-:W-:-:S13]  /*11f0*/  ISETP.NE.OR P3, PT, R0, R9, P3 ;  /* 0x000000090000720c */ /* 0x008fda0001f65670 */
[----:B------:R-:W2:Y:S01]  /*1200*/  @!P3 LDC.64 R22, c[0x0][0x388] ;  /* 0x0000e200ff16bb82 */ /* 0x000ea20000000a00 */
[----:B------:R-:W-:-:S04]  /*1210*/  @!P3 IMAD.IADD R9, R19, 0x1, R14 ;  /* 0x000000011309b824 */ /* 0x000fc800078e020e */
[----:B--2---:R-:W-:-:S05]  /*1220*/  @!P3 IMAD.WIDE R22, R9, 0x4, R22 ;  /* 0x000000040916b825 */ /* 0x004fca00078e0216 */
[----:B------:R2:W-:Y:S04]  /*1230*/  @!P3 STG.E desc[UR8][R22.64], R5 ;  /* 0x000000051600b986 */ /* 0x0005e8000c101908 */
[----:B------:R-:W3:Y:S04]  /*1240*/  LDG.E R18, desc[UR8][R10.64+0xc] ;  /* 0x00000c080a127981 */ /* 0x000ee8000c1e1900 */
[----:B------:R-:W4:Y:S01]  /*1250*/  LDG.E R9, desc[UR8][R10.64+0x8] ;  /* 0x000008080a097981 */ /* 0x000f22000c1e1900 */
[----:B------:R-:W-:Y:S02]  /*1260*/  IADD3 R24, P5, PT, R19, R14, RZ ;  /* 0x0000000e13187210 */ /* 0x000fe40007fbe0ff */
[----:B---3--:R-:W-:-:S02]  /*1270*/  ISETP.NE.AND P3, PT, R17, R18, PT ;  /* 0x000000121100720c */ /* 0x008fc40003f65270 */
[----:B------:R-:W-:Y:S02]  /*1280*/  SHF.R.S32.HI R18, RZ, 0x1f, R14 ;  /* 0x0000001fff127819 */ /* 0x000fe4000001140e */
[----:B----4-:R-:W-:Y:S02]  /*1290*/  ISETP.NE.OR P3, PT, R0, R9, P3 ;  /* 0x000000090000720c */ /* 0x010fe40001f65670 */
[----:B------:R-:W-:Y:S02]  /*12a0*/  LEA.HI.X.SX32 R18, R19, R18, 0x1, P5 ;  /* 0x0000001213127211 */ /* 0x000fe400028f0eff */
[----:B-1----:R-:W-:-:S04]  /*12b0*/  LEA R12, P5, R24, R12, 0x2 ;  /* 0x0000000c180c7211 */ /* 0x002fc800078a10ff */
[----:B------:R-:W-:-:S05]  /*12c0*/  LEA.HI.X R13, R24, R13, R18, 0x2, P5 ;  /* 0x0000000d180d7211 */ /* 0x000fca00028f1412 */
[----:B------:R2:W-:Y:S04]  /*12d0*/  @!P3 STG.E desc[UR8][R12.64+0x4], R5 ;  /* 0x000004050c00b986 */ /* 0x0005e8000c101908 */
[----:B------:R-:W3:Y:S04]  /*12e0*/  LDG.E R18, desc[UR8][R10.64+0x14] ;  /* 0x000014080a127981 */ /* 0x000ee8000c1e1900 */
[----:B------:R-:W4:Y:S01]  /*12f0*/  LDG.E R9, desc[UR8][R10.64+0x10] ;  /* 0x000010080a097981 */ /* 0x000f22000c1e1900 */
[----:B---3--:R-:W-:-:S04]  /*1300*/  ISETP.NE.AND P3, PT, R17, R18, PT ;  /* 0x000000121100720c */ /* 0x008fc80003f65270 */
[----:B----4-:R-:W-:-:S13]  /*1310*/  ISETP.NE.OR P3, PT, R0, R9, P3 ;  /* 0x000000090000720c */ /* 0x010fda0001f65670 */
        /* <DEDUP_REMOVED lines=23> */
[----:B------:R-:W-:Y:S01]  /*1490*/  VIADD R14, R14, 0x8 ;  /* 0x000000080e0e7836 */ /* 0x000fe20000000000 */
[----:B---3--:R-:W-:-:S04]  /*14a0*/  ISETP.NE.AND P3, PT, R17, R18, PT ;  /* 0x000000121100720c */ /* 0x008fc80003f65270 */
[----:B----4-:R-:W-:-:S13]  /*14b0*/  ISETP.NE.OR P3, PT, R0, R9, P3 ;  /* 0x000000090000720c */ /* 0x010fda0001f65670 */
[----:B------:R2:W-:Y:S01]  /*14c0*/  @!P3 STG.E desc[UR8][R12.64+0x1c], R5 ;  /* 0x00001c050c00b986 */ /* 0x0005e2000c101908 */
[----:B------:R-:W-:-:S13]  /*14d0*/  ISETP.NE.AND P3, PT, R14, R8, PT ;  /* 0x000000080e00720c */ /* 0x000fda0003f65270 */
[----:B--2---:R-:W-:Y:S05]  /*14e0*/  @P3 BRA `(.L_x_14) ;  /* 0xfffffffc00243947 */ /* 0x004fea000383ffff */
.L_x_13:
[----:B------:R-:W-:Y:S05]  /*14f0*/  @!P4 BRA `(.L_x_12) ;  /* 0x000000040034c947 */ /* 0x000fea0003800000 */
[----:B------:R-:W1:Y:S01]  /*1500*/  LDCU UR4, c[0x0][0x3a0] ;  /* 0x00007400ff0477ac */ /* 0x000e620008000800 */
[----:B------:R-:W-:Y:S01]  /*1510*/  ISETP.GE.U32.AND P3, PT, R15, 0x4, PT ;  /* 0x000000040f00780c */ /* 0x000fe20003f66070 */
[----:B-1----:R-:W-:-:S04]  /*1520*/  ULOP3.LUT UR5, UR4, 0x3, URZ, 0xc0, !UPT ;  /* 0x0000000304057892 */ /* 0x002fc8000f8ec0ff */
[----:B------:R-:W-:-:S08]  /*1530*/  UISETP.NE.AND UP0, UPT, UR5, URZ, UPT ;  /* 0x000000ff0500728c */ /* 0x000fd0000bf05270 */
[----:B------:R-:W-:Y:S05]  /*1540*/  @!P3 BRA `(.L_x_15) ;  /* 0x000000000080b947 */ /* 0x000fea0003800000 */
[----:B------:R-:W1:Y:S01]  /*1550*/  LDC.64 R10, c[0x0][0x398] ;  /* 0x0000e600ff0a7b82 */ /* 0x000e620000000a00 */
[----:B------:R-:W-:-:S07]  /*1560*/  IMAD.SHL.U32 R9, R8, 0x2, RZ ;  /* 0x0000000208097824 */ /* 0x000fce00078e00ff */
[----:B------:R-:W2:Y:S01]  /*1570*/  LDC.64 R22, c[0x0][0x388] ;  /* 0x0000e200ff167b82 */ /* 0x000ea20000000a00 */
[----:B-1----:R-:W-:-:S05]  /*1580*/  IMAD.WIDE.U32 R10, R9, 0x4, R10 ;  /* 0x00000004090a7825 */ /* 0x002fca00078e000a */
[----:B------:R-:W3:Y:S04]  /*1590*/  LDG.E R12, desc[UR8][R10.64+0x4] ;  /* 0x000004080a0c7981 */ /* 0x000ee8000c1e1900 */
[----:B------:R-:W4:Y:S01]  /*15a0*/  LDG.E R9, desc[UR8][R10.64] ;  /* 0x000000080a097981 */ /* 0x000f22000c1e1900 */
[----:B---3--:R-:W-:-:S04]  /*15b0*/  ISETP.NE.AND P3, PT, R17, R12, PT ;  /* 0x0000000c1100720c */ /* 0x008fc80003f65270 */
[----:B----4-:R-:W-:-:S13]  /*15c0*/  ISETP.NE.OR P3, PT, R0, R9, P3 ;  /* 0x000000090000720c */ /* 0x010fda0001f65670 */
[----:B------:R-:W1:Y:S01]  /*15d0*/  @!P3 LDC.64 R14, c[0x0][0x388] ;  /* 0x0000e200ff0ebb82 */ /* 0x000e620000000a00 */
[----:B------:R-:W-:-:S04]  /*15e0*/  @!P3 IMAD.IADD R9, R19, 0x1, R8 ;  /* 0x000000011309b824 */ /* 0x000fc800078e0208 */
[----:B-1----:R-:W-:-:S05]  /*15f0*/  @!P3 IMAD.WIDE R14, R9, 0x4, R14 ;  /* 0x00000004090eb825 */ /* 0x002fca00078e020e */
[----:B------:R1:W-:Y:S04]  /*1600*/  @!P3 STG.E desc[UR8][R14.64], R5 ;  /* 0x000000050e00b986 */ /* 0x0003e8000c101908 */
[----:B------:R-:W3:Y:S04]  /*1610*/  LDG.E R12, desc[UR8][R10.64+0xc] ;  /* 0x00000c080a0c7981 */ /* 0x000ee8000c1e1900 */
[----:B------:R-:W4:Y:S01]  /*1620*/  LDG.E R9, desc[UR8][R10.64+0x8] ;  /* 0x000008080a097981 */ /* 0x000f22000c1e1900 */
[----:B------:R-:W-:-:S04]  /*1630*/  IADD3 R13, P4, PT, R19, R8, RZ ;  /* 0x00000008130d7210 */ /* 0x000fc80007f9e0ff */
[----:B------:R-:W-:Y:S02]  /*1640*/  LEA.HI.X.SX32 R18, R19, RZ, 0x1, P4 ;  /* 0x000000ff13127211 */ /* 0x000fe400020f0eff */
[----:B---3--:R-:W-:Y:S02]  /*1650*/  ISETP.NE.AND P3, PT, R17, R12, PT ;  /* 0x0000000c1100720c */ /* 0x008fe40003f65270 */
[C---:B--2---:R-:W-:Y:S02]  /*1660*/  LEA R12, P4, R13.reuse, R22, 0x2 ;  /* 0x000000160d0c7211 */ /* 0x044fe400078810ff */
[----:B----4-:R-:W-:Y:S02]  /*1670*/  ISETP.NE.OR P3, PT, R0, R9, P3 ;  /* 0x000000090000720c */ /* 0x010fe40001f65670 */
[----:B------:R-:W-:-:S11]  /*1680*/  LEA.HI.X R13, R13, R23, R18, 0x2, P4 ;  /* 0x000000170d0d7211 */ /* 0x000fd600020f1412 */
[----:B------:R2:W-:Y:S04]  /*1690*/  @!P3 STG.E desc[UR8][R12.64+0x4], R5 ;  /* 0x000004050c00b986 */ /* 0x0005e8000c101908 */
[----:B-1----:R-:W3:Y:S04]  /*16a0*/  LDG.E R14, desc[UR8][R10.64+0x14] ;  /* 0x000014080a0e7981 */ /* 0x002ee8000c1e1900 */
        /* <DEDUP_REMOVED lines=9> */
[----:B------:R2:W-:Y:S02]  /*1740*/  @!P3 STG.E desc[UR8][R12.64+0xc], R5 ;  /* 0x00000c050c00b986 */ /* 0x0005e4000c101908 */
.L_x_15:
[----:B------:R-:W-:Y:S05]  /*1750*/  BRA.U !UP0, `(.L_x_12) ;  /* 0x00000001089c7547 */ /* 0x000fea000b800000 */
[----:B------:R-:W-:Y:S02]  /*1760*/  UISETP.NE.AND UP0, UPT, UR5, 0x1, UPT ;  /* 0x000000010500788c */ /* 0x000fe4000bf05270 */
[----:B------:R-:W-:-:S04]  /*1770*/  ULOP3.LUT UR4, UR4, 0x1, URZ, 0xc0, !UPT ;  /* 0x0000000104047892 */ /* 0x000fc8000f8ec0ff */
[----:B------:R-:W-:-:S03]  /*1780*/  UISETP.NE.U32.AND UP1, UPT, UR4, 0x1, UPT ;  /* 0x000000010400788c */ /* 0x000fc6000bf25070 */
[----:B------:R-:W-:Y:S08]  /*1790*/  BRA.U !UP0, `(.L_x_16) ;  /* 0x00000001085c7547 */ /* 0x000ff0000b800000 */
[----:B------:R-:W1:Y:S01]  /*17a0*/  LDC.64 R10, c[0x0][0x398] ;  /* 0x0000e600ff0a7b82 */ /* 0x000e620000000a00 */
[----:B--2---:R-:W-:-:S04]  /*17b0*/  IMAD.SHL.U32 R13, R8, 0x2, RZ ;  /* 0x00000002080d7824 */ /* 0x004fc800078e00ff */
[----:B-1----:R-:W-:-:S05]  /*17c0*/  IMAD.WIDE.U32 R12, R13, 0x4, R10 ;  /* 0x000000040d0c7825 */ /* 0x002fca00078e000a */
[----:B------:R-:W2:Y:S04]  /*17d0*/  LDG.E R10, desc[UR8][R12.64+0x4] ;  /* 0x000004080c0a7981 */ /* 0x000ea8000c1e1900 */
[----:B------:R-:W3:Y:S01]  /*17e0*/  LDG.E R9, desc[UR8][R12.64] ;  /* 0x000000080c097981 */ /* 0x000ee2000c1e1900 */
[----:B--2---:R-:W-:-:S04]  /*17f0*/  ISETP.NE.AND P3, PT, R17, R10, PT ;  /* 0x0000000a1100720c */ /* 0x004fc80003f65270 */
[----:B---3--:R-:W-:-:S13]  /*1800*/  ISETP.NE.OR P3, PT, R0, R9, P3 ;  /* 0x000000090000720c */ /* 0x008fda0001f65670 */
[----:B------:R-:W1:Y:S01]  /*1810*/  @!P3 LDC.64 R10, c[0x0][0x388] ;  /* 0x0000e200ff0abb82 */ /* 0x000e620000000a00 */
[----:B------:R-:W-:-:S04]  /*1820*/  @!P3 IMAD.IADD R15, R19, 0x1, R8 ;  /* 0x00000001130fb824 */ /* 0x000fc800078e0208 */
[----:B-1----:R-:W-:-:S05]  /*1830*/  @!P3 IMAD.WIDE R14, R15, 0x4, R10 ;  /* 0x000000040f0eb825 */ /* 0x002fca00078e020a */
[----:B------:R1:W-:Y:S04]  /*1840*/  @!P3 STG.E desc[UR8][R14.64], R5 ;  /* 0x000000050e00b986 */ /* 0x0003e8000c101908 */
[----:B------:R-:W2:Y:S04]  /*1850*/  LDG.E R10, desc[UR8][R12.64+0xc] ;  /* 0x00000c080c0a7981 */ /* 0x000ea8000c1e1900 */
[----:B------:R-:W3:Y:S01]  /*1860*/  LDG.E R9, desc[UR8][R12.64+0x8] ;  /* 0x000008080c097981 */ /* 0x000ee2000c1e1900 */
[----:B--2---:R-:W-:-:S04]  /*1870*/  ISETP.NE.AND P3, PT, R17, R10, PT ;  /* 0x0000000a1100720c */ /* 0x004fc80003f65270 */
[----:B---3--:R-:W-:-:S13]  /*1880*/  ISETP.NE.OR P3, PT, R0, R9, P3 ;  /* 0x000000090000720c */ /* 0x008fda0001f65670 */
[----:B------:R-:W2:Y:S01]  /*1890*/  @!P3 LDC.64 R22, c[0x0][0x388] ;  /* 0x0000e200ff16bb82 */ /* 0x000ea20000000a00 */
[----:B------:R-:W-:Y:S02]  /*18a0*/  @!P3 SHF.R.S32.HI R10, RZ, 0x1f, R8 ;  /* 0x0000001fff0ab819 */ /* 0x000fe40000011408 */
[----:B------:R-:W-:Y:S01]  /*18b0*/  @!P3 IADD3 R9, P4, PT, R19, R8, RZ ;  /* 0x000000081309b210 */ /* 0x000fe20007f9e0ff */
[----:B------:R-:W-:-:S03]  /*18c0*/  VIADD R8, R8, 0x2 ;  /* 0x0000000208087836 */ /* 0x000fc60000000000 */
[----:B------:R-:W-:Y:S02]  /*18d0*/  @!P3 LEA.HI.X.SX32 R18, R19, R10, 0x1, P4 ;  /* 0x0000000a1312b211 */ /* 0x000fe400020f0eff */
[----:B--2---:R-:W-:-:S04]  /*18e0*/  @!P3 LEA R10, P4, R9, R22, 0x2 ;  /* 0x00000016090ab211 */ /* 0x004fc800078810ff */
[----:B------:R-:W-:-:S05]  /*18f0*/  @!P3 LEA.HI.X R11, R9, R23, R18, 0x2, P4 ;  /* 0x00000017090bb211 */ /* 0x000fca00020f1412 */
[----:B------:R1:W-:Y:S04]  /*1900*/  @!P3 STG.E desc[UR8][R10.64+0x4], R5 ;  /* 0x000004050a00b986 */ /* 0x0003e8000c101908 */
.L_x_16:
[----:B------:R-:W-:Y:S05]  /*1910*/  BRA.U UP1, `(.L_x_12) ;  /* 0x00000001012c7547 */ /* 0x000fea000b800000 */
[----:B-1----:R-:W1:Y:S01]  /*1920*/  LDC.64 R10, c[0x0][0x398] ;  /* 0x0000e600ff0a7b82 */ /* 0x002e620000000a00 */
[----:B------:R-:W-:-:S04]  /*1930*/  IMAD.SHL.U32 R9, R8, 0x2, RZ ;  /* 0x0000000208097824 */ /* 0x000fc800078e00ff */
[----:B-1----:R-:W-:-:S05]  /*1940*/  IMAD.WIDE.U32 R10, R9, 0x4, R10 ;  /* 0x00000004090a7825 */ /* 0x002fca00078e000a */
[----:B--2---:R-:W2:Y:S04]  /*1950*/  LDG.E R12, desc[UR8][R10.64+0x4] ;  /* 0x000004080a0c7981 */ /* 0x004ea8000c1e1900 */
[----:B------:R-:W3:Y:S01]  /*1960*/  LDG.E R9, desc[UR8][R10.64] ;  /* 0x000000080a097981 */ /* 0x000ee2000c1e1900 */
[----:B--2---:R-:W-:-:S04]  /*1970*/  ISETP.NE.AND P3, PT, R17, R12, PT ;  /* 0x0000000c1100720c */ /* 0x004fc80003f65270 */
[----:B---3--:R-:W-:-:S13]  /*1980*/  ISETP.NE.OR P3, PT, R0, R9, P3 ;  /* 0x000000090000720c */ /* 0x008fda0001f65670 */
[----:B------:R-:W1:Y:S01]  /*1990*/  @!P3 LDC.64 R12, c[0x0][0x388] ;  /* 0x0000e200ff0cbb82 */ /* 0x000e620000000a00 */
[----:B------:R-:W-:-:S04]  /*19a0*/  @!P3 IMAD.IADD R9, R19, 0x1, R8 ;  /* 0x000000011309b824 */ /* 0x000fc800078e0208 */
[----:B-1----:R-:W-:-:S05]  /*19b0*/  @!P3 IMAD.WIDE R8, R9, 0x4, R12 ;  /* 0x000000040908b825 */ /* 0x002fca00078e020c */
[----:B------:R3:W-:Y:S02]  /*19c0*/  @!P3 STG.E desc[UR8][R8.64], R5 ;  /* 0x000000050800b986 */ /* 0x0007e4000c101908 */
.L_x_12:
[----:B0123--:R-:W0:Y:S01]  /*19d0*/  LDC R5, c[0x0][0x3a0] ;  /* 0x0000e800ff057b82 */ /* 0x00fe220000000800 */
[----:B------:R1:W-:Y:S07]  /*19e0*/  STS [R4], RZ ;  /* 0x000000ff04007388 */ /* 0x0003ee0000000800 */
[----:B------:R-:W-:Y:S01]  /*19f0*/  BAR.SYNC.DEFER_BLOCKING 0x0 ;  /* 0x0000000000007b1d */ /* 0x000fe20000010000 */
[----:B0-----:R-:W-:-:S13]  /*1a00*/  ISETP.GE.AND P3, PT, R5, 0x1, PT ;  /* 0x000000010500780c */ /* 0x001fda0003f66270 */
[----:B-1----:R-:W-:Y:S05]  /*1a10*/  @!P3 BRA `(.L_x_17) ;  /* 0x00000008006cb947 */ /* 0x002fea0003800000 */
[C---:B------:R-:W-:Y:S01]  /*1a20*/  ISETP.GE.U32.AND P3, PT, R5.reuse, 0x8, PT ;  /* 0x000000080500780c */ /* 0x040fe20003f66070 */
[----:B------:R-:W-:Y:S01]  /*1a30*/  IMAD.MOV.U32 R8, RZ, RZ, RZ ;  /* 0x000000ffff087224 */ /* 0x000fe200078e00ff */
[----:B------:R-:W-:-:S04]  /*1a40*/  LOP3.LUT R23, R5, 0x7, RZ, 0xc0, !PT ;  /* 0x0000000705177812 */ /* 0x000fc800078ec0ff */
[----:B------:R-:W-:-:S07]  /*1a50*/  ISETP.NE.AND P5, PT, R23, RZ, PT ;  /* 0x000000ff1700720c */ /* 0x000fce0003fa5270 */
[----:B------:R-:W-:Y:S06]  /*1a60*/  @!P3 BRA `(.L_x_18) ;  /* 0x000000040004b947 */ /* 0x000fec0003800000 */
[----:B------:R-:W-:Y:S01]  /*1a70*/  LOP3.LUT R8, R5, 0x7ffffff8, RZ, 0xc0, !PT ;  /* 0x7ffffff805087812 */ /* 0x000fe200078ec0ff */
[----:B------:R-:W-:-:S07]  /*1a80*/  IMAD.MOV.U32 R18, RZ, RZ, RZ ;  /* 0x000000ffff127224 */ /* 0x000fce00078e00ff */
.L_x_19:
[----:B------:R-:W0:Y:S01]  /*1a90*/  LDC.64 R10, c[0x0][0x398] ;  /* 0x0000e600ff0a7b82 */ /* 0x000e220000000a00 */
[----:B------:R-:W-:-:S04]  /*1aa0*/  IMAD.SHL.U32 R5, R18, 0x2, RZ ;  /* 0x0000000212057824 */ /* 0x000fc800078e00ff */
[----:B0-----:R-:W-:-:S05]  /*1ab0*/  IMAD.WIDE.U32 R10, R5, 0x4, R10 ;  /* 0x00000004050a7825 */ /* 0x001fca00078e000a */
[----:B------:R-:W2:Y:S04]  /*1ac0*/  LDG.E R12, desc[UR8][R10.64+0x4] ;  /* 0x000004080a0c7981 */ /* 0x000ea8000c1e1900 */
[----:B------:R-:W3:Y:S04]  /*1ad0*/  LDG.E R5, desc[UR8][R10.64] ;  /* 0x000000080a057981 */ /* 0x000ee8000c1e1900 */
[----:B------:R-:W4:Y:S04]  /*1ae0*/  LDG.E R22, desc[UR8][R10.64+0xc] ;  /* 0x00000c080a167981 */ /* 0x000f28000c1e1900 */
[----:B------:R-:W5:Y:S01]  /*1af0*/  LDG.E R9, desc[UR8][R10.64+0x8] ;  /* 0x000008080a097981 */ /* 0x000f62000c1e1900 */
[----:B------:R-:W-:-:S03]  /*1b00*/  IADD3 R24, P6, PT, R19, R18, RZ ;  /* 0x0000001213187210 */ /* 0x000fc60007fde0ff */
[----:B------:R-:W5:Y:S04]  /*1b10*/  LDG.E R26, desc[UR8][R10.64+0x24] ;  /* 0x000024080a1a7981 */ /* 0x000f68000c1e1900 */
[----:B------:R-:W5:Y:S04]  /*1b20*/  LDG.E R25, desc[UR8][R10.64+0x18] ;  /* 0x000018080a197981 */ /* 0x000f68000c1e1900 */
[----:B------:R-:W5:Y:S04]  /*1b30*/  LDG.E R27, desc[UR8][R10.64+0x20] ;  /* 0x000020080a1b7981 */ /* 0x000f68000c1e1900 */
[----:B------:R-:W5:Y:S01]  /*1b40*/  LDG.E R29, desc[UR8][R10.64+0x38] ;  /* 0x000038080a1d7981 */ /* 0x000f62000c1e1900 */
[----:B--2---:R-:W-:-:S02]  /*1b50*/  ISETP.NE.AND P3, PT, R17, R12, PT ;  /* 0x0000000c1100720c */ /* 0x004fc40003f65270 */
[----:B------:R-:W0:Y:S02]  /*1b60*/  LDC.64 R12, c[0x0][0x388] ;  /* 0x0000e200ff0c7b82 */ /* 0x000e240000000a00 */
[C---:B---3--:R-:W-:Y:S02]  /*1b70*/  ISETP.NE.OR P3, PT, R0.reuse, R5, P3 ;  /* 0x000000050000720c */ /* 0x048fe40001f65670 */
[----:B----4-:R-:W-:Y:S02]  /*1b80*/  ISETP.NE.AND P4, PT, R17, R22, PT ;  /* 0x000000161100720c */ /* 0x010fe40003f85270 */
[--C-:B------:R-:W-:Y:S02]  /*1b90*/  SHF.R.S32.HI R22, RZ, 0x1f, R18.reuse ;  /* 0x0000001fff167819 */ /* 0x100fe40000011412 */
[----:B-----5:R-:W-:Y:S02]  /*1ba0*/  ISETP.NE.OR P4, PT, R0, R9, P4 ;  /* 0x000000090000720c */ /* 0x020fe40002785670 */
[C---:B------:R-:W-:Y:S01]  /*1bb0*/  LEA.HI.X.SX32 R22, R19.reuse, R22, 0x1, P6 ;  /* 0x0000001613167211 */ /* 0x040fe200030f0eff */
[----:B------:R-:W2:Y:S04]  /*1bc0*/  LDG.E R9, desc[UR8][R10.64+0x10] ;  /* 0x000010080a097981 */ /* 0x000ea8000c1e1900 */
[----:B------:R-:W1:Y:S01]  /*1bd0*/  @!P3 LDC.64 R14, c[0x0][0x388] ;  /* 0x0000e200ff0ebb82 */ /* 0x000e620000000a00 */
[----:B------:R-:W-:Y:S01]  /*1be0*/  @!P3 IMAD.IADD R5, R19, 0x1, R18 ;  /* 0x000000011305b824 */ /* 0x000fe200078e0212 */
[----:B0-----:R-:W-:-:S04]  /*1bf0*/  LEA R12, P6, R24, R12, 0x2 ;  /* 0x0000000c180c7211 */ /* 0x001fc800078c10ff */
[----:B------:R-:W-:Y:S02]  /*1c00*/  LEA.HI.X R13, R24, R13, R22, 0x2, P6 ;  /* 0x0000000d180d7211 */ /* 0x000fe400030f1416 */
[----:B------:R-:W3:Y:S04]  /*1c10*/  LDG.E R22, desc[UR8][R10.64+0x14] ;  /* 0x000014080a167981 */ /* 0x000ee8000c1e1900 */
[----:B------:R-:W4:Y:S01]  /*1c20*/  LDG.E R24, desc[UR8][R10.64+0x1c] ;  /* 0x00001c080a187981 */ /* 0x000f22000c1e1900 */
[----:B-1----:R-:W-:-:S03]  /*1c30*/  @!P3 IMAD.WIDE R14, R5, 0x4, R14 ;  /* 0x00000004050eb825 */ /* 0x002fc600078e020e */
[----:B------:R-:W5:Y:S04]  /*1c40*/  @!P4 LDG.E R5, desc[UR8][R12.64+0x4] ;  /* 0x000004080c05c981 */ /* 0x000f68000c1e1900 */
[----:B------:R-:W2:Y:S04]  /*1c50*/  @!P3 LDG.E R15, desc[UR8][R14.64] ;  /* 0x000000080e0fb981 */ /* 0x000ea8000c1e1900 */
[----:B------:R-:W5:Y:S01]  /*1c60*/  LDG.E R14, desc[UR8][R10.64+0x2c] ;  /* 0x00002c080a0e7981 */ /* 0x000f62000c1e1900 */
[----:B----4-:R-:W-:-:S03]  /*1c70*/  ISETP.NE.AND P6, PT, R17, R24, PT ;  /* 0x000000181100720c */ /* 0x010fc60003fc5270 */
[----:B------:R-:W4:Y:S01]  /*1c80*/  LDG.E R24, desc[UR8][R10.64+0x3c] ;  /* 0x00003c080a187981 */ /* 0x000f22000c1e1900 */
[----:B------:R-:W-:-:S03]  /*1c90*/  ISETP.NE.OR P6, PT, R0, R25, P6 ;  /* 0x000000190000720c */ /* 0x000fc600037c5670 */
[----:B--2---:R-:W-:Y:S01]  /*1ca0*/  @!P3 STS [R4], R15 ;  /* 0x0000000f0400b388 */ /* 0x004fe20000000800 */
[----:B---3--:R-:W-:-:S03]  /*1cb0*/  ISETP.NE.AND P3, PT, R17, R22, PT ;  /* 0x000000161100720c */ /* 0x008fc60003f65270 */
[----:B-----5:R0:W-:Y:S01]  /*1cc0*/  @!P4 STS [R4], R5 ;  /* 0x000000050400c388 */ /* 0x0201e20000000800 */
[----:B------:R-:W-:Y:S02]  /*1cd0*/  ISETP.NE.AND P4, PT, R17, R26, PT ;  /* 0x0000001a1100720c */ /* 0x000fe40003f85270 */
[----:B------:R-:W-:-:S03]  /*1ce0*/  ISETP.NE.OR P3, PT, R0, R9, P3 ;  /* 0x000000090000720c */ /* 0x000fc60001f65670 */
[----:B------:R-:W2:Y:S01]  /*1cf0*/  @!P6 LDG.E R25, desc[UR8][R12.64+0xc] ;  /* 0x00000c080c19e981 */ /* 0x000ea2000c1e1900 */
[----:B------:R-:W-:-:S03]  /*1d00*/  ISETP.NE.OR P4, PT, R0, R27, P4 ;  /* 0x0000001b0000720c */ /* 0x000fc60002785670 */
[----:B------:R-:W3:Y:S04]  /*1d10*/  LDG.E R22, desc[UR8][R10.64+0x34] ;  /* 0x000034080a167981 */ /* 0x000ee8000c1e1900 */
[----:B0-----:R-:W5:Y:S04]  /*1d20*/  LDG.E R5, desc[UR8][R10.64+0x28] ;  /* 0x000028080a057981 */ /* 0x001f68000c1e1900 */
[----:B------:R-:W4:Y:S04]  /*1d30*/  @!P3 LDG.E R9, desc[UR8][R12.64+0x8] ;  /* 0x000008080c09b981 */ /* 0x000f28000c1e1900 */
[----:B------:R-:W5:Y:S04]  /*1d40*/  @!P4 LDG.E R27, desc[UR8][R12.64+0x10] ;  /* 0x000010080c1bc981 */ /* 0x000f68000c1e1900 */
[----:B------:R-:W5:Y:S04]  /*1d50*/  LDG.E R15, desc[UR8][R10.64+0x30] ;  /* 0x000030080a0f7981 */ /* 0x000f68000c1e1900 */
[----:B----4-:R0:W-:Y:S01]  /*1d60*/  @!P3 STS [R4], R9 ;  /* 0x000000090400b388 */ /* 0x0101e20000000800 */
[----:B------:R-:W-:-:S03]  /*1d70*/  ISETP.NE.AND P3, PT, R17, R14, PT ;  /* 0x0000000e1100720c */ /* 0x000fc60003f65270 */
[----:B--2---:R1:W-:Y:S01]  /*1d80*/  @!P6 STS [R4], R25 ;  /* 0x000000190400e388 */ /* 0x0043e20000000800 */
[----:B---3--:R-:W-:-:S03]  /*1d90*/  ISETP.NE.AND P6, PT, R17, R22, PT ;  /* 0x000000161100720c */ /* 0x008fc60003fc5270 */
[----:B-----5:R1:W-:Y:S01]  /*1da0*/  @!P4 STS [R4], R27 ;  /* 0x0000001b0400c388 */ /* 0x0203e20000000800 */
[----:B------:R-:W-:Y:S02]  /*1db0*/  ISETP.NE.AND P4, PT, R17, R24, PT ;  /* 0x000000181100720c */ /* 0x000fe40003f85270 */
[C---:B------:R-:W-:Y:S02]  /*1dc0*/  ISETP.NE.OR P3, PT, R0.reuse, R5, P3 ;  /* 0x000000050000720c */ /* 0x040fe40001f65670 */
[C---:B------:R-:W-:Y:S02]  /*1dd0*/  ISETP.NE.OR P6, PT, R0.reuse, R15, P6 ;  /* 0x0000000f0000720c */ /* 0x040fe400037c5670 */
[----:B------:R-:W-:-:S09]  /*1de0*/  ISETP.NE.OR P4, PT, R0, R29, P4 ;  /* 0x0000001d0000720c */ /* 0x000fd20002785670 */
[----:B------:R-:W2:Y:S04]  /*1df0*/  @!P3 LDG.E R5, desc[UR8][R12.64+0x14] ;  /* 0x000014080c05b981 */ /* 0x000ea8000c1e1900 */
[----:B------:R-:W3:Y:S04]  /*1e00*/  @!P6 LDG.E R11, desc[UR8][R12.64+0x18] ;  /* 0x000018080c0be981 */ /* 0x000ee8000c1e1900 */
[----:B0-----:R-:W4:Y:S01]  /*1e10*/  @!P4 LDG.E R9, desc[UR8][R12.64+0x1c] ;  /* 0x00001c080c09c981 */ /* 0x001f22000c1e1900 */
[----:B------:R-:W-:-:S03]  /*1e20*/  VIADD R18, R18, 0x8 ;  /* 0x0000000812127836 */ /* 0x000fc60000000000 */
[----:B--2---:R1:W-:Y:S04]  /*1e30*/  @!P3 STS [R4], R5 ;  /* 0x000000050400b388 */ /* 0x0043e80000000800 */
[----:B---3--:R1:W-:Y:S04]  /*1e40*/  @!P6 STS [R4], R11 ;  /* 0x0000000b0400e388 */ /* 0x0083e80000000800 */
[----:B----4-:R1:W-:Y:S01]  /*1e50*/  @!P4 STS [R4], R9 ;  /* 0x000000090400c388 */ /* 0x0103e20000000800 */
[----:B------:R-:W-:-:S13]  /*1e60*/  ISETP.NE.AND P3, PT, R18, R8, PT ;  /* 0x000000081200720c */ /* 0x000fda0003f65270 */
[----:B-1----:R-:W-:Y:S05]  /*1e70*/  @P3 BRA `(.L_x_19) ;  /* 0xfffffffc00043947 */ /* 0x002fea000383ffff */
.L_x_18:
[----:B------:R-:W-:Y:S05]  /*1e80*/  @!P5 BRA `(.L_x_17) ;  /* 0x000000040050d947 */ /* 0x000fea0003800000 */
[----:B------:R-:W0:Y:S01]  /*1e90*/  LDCU UR4, c[0x0][0x3a0] ;  /* 0x00007400ff0477ac */ /* 0x000e220008000800 */
[----:B------:R-:W-:Y:S01]  /*1ea0*/  ISETP.GE.U32.AND P3, PT, R23, 0x4, PT ;  /* 0x000000041700780c */ /* 0x000fe20003f66070 */
[----:B0-----:R-:W-:-:S04]  /*1eb0*/  ULOP3.LUT UR5, UR4, 0x3, URZ, 0xc0, !UPT ;  /* 0x0000000304057892 */ /* 0x001fc8000f8ec0ff */
[----:B------:R-:W-:-:S08]  /*1ec0*/  UISETP.NE.AND UP0, UPT, UR5, URZ, UPT ;  /* 0x000000ff0500728c */ /* 0x000fd0000bf05270 */
[----:B------:R-:W-:Y:S05]  /*1ed0*/  @!P3 BRA `(.L_x_20) ;  /* 0x000000000090b947 */ /* 0x000fea0003800000 */
[----:B------:R-:W0:Y:S01]  /*1ee0*/  LDC.64 R14, c[0x0][0x398] ;  /* 0x0000e600ff0e7b82 */ /* 0x000e220000000a00 */
[----:B------:R-:W-:-:S04]  /*1ef0*/  IMAD.SHL.U32 R5, R8, 0x2, RZ ;  /* 0x0000000208057824 */ /* 0x000fc800078e00ff */
[----:B0-----:R-:W-:-:S05]  /*1f00*/  IMAD.WIDE.U32 R14, R5, 0x4, R14 ;  /* 0x00000004050e7825 */ /* 0x001fca00078e000e */
[----:B------:R-:W2:Y:S04]  /*1f10*/  LDG.E R10, desc[UR8][R14.64+0x4] ;  /* 0x000004080e0a7981 */ /* 0x000ea8000c1e1900 */
[----:B------:R-:W3:Y:S04]  /*1f20*/  LDG.E R5, desc[UR8][R14.64] ;  /* 0x000000080e057981 */ /* 0x000ee8000c1e1900 */
[----:B------:R-:W4:Y:S04]  /*1f30*/  LDG.E R18, desc[UR8][R14.64+0xc] ;  /* 0x00000c080e127981 */ /* 0x000f28000c1e1900 */
[----:B------:R-:W5:Y:S04]  /*1f40*/  LDG.E R22, desc[UR8][R14.64+0x14] ;  /* 0x000014080e167981 */ /* 0x000f68000c1e1900 */
[----:B------:R-:W5:Y:S04]  /*1f50*/  LDG.E R24, desc[UR8][R14.64+0x1c] ;  /* 0x00001c080e187981 */ /* 0x000f68000c1e1900 */
[----:B------:R-:W5:Y:S04]  /*1f60*/  LDG.E R9, desc[UR8][R14.64+0x8] ;  /* 0x000008080e097981 */ /* 0x000f68000c1e1900 */
[----:B------:R-:W5:Y:S04]  /*1f70*/  LDG.E R23, desc[UR8][R14.64+0x10] ;  /* 0x000010080e177981 */ /* 0x000f68000c1e1900 */
[----:B------:R-:W5:Y:S01]  /*1f80*/  LDG.E R25, desc[UR8][R14.64+0x18] ;  /* 0x000018080e197981 */ /* 0x000f62000c1e1900 */
[----:B--2---:R-:W-:-:S02]  /*1f90*/  ISETP.NE.AND P3, PT, R17, R10, PT ;  /* 0x0000000a1100720c */ /* 0x004fc40003f65270 */
[----:B------:R-:W0:Y:S02]  /*1fa0*/  LDC.64 R10, c[0x0][0x388] ;  /* 0x0000e200ff0a7b82 */ /* 0x000e240000000a00 */
[----:B---3--:R-:W-:Y:S02]  /*1fb0*/  ISETP.NE.OR P3, PT, R0, R5, P3 ;  /* 0x000000050000720c */ /* 0x008fe40001f65670 */
[----:B------:R-:W-:-:S04]  /*1fc0*/  IADD3 R5, P4, PT, R19, R8, RZ ;  /* 0x0000000813057210 */ /* 0x000fc80007f9e0ff */
[----:B------:R-:W-:Y:S02]  /*1fd0*/  LEA.HI.X.SX32 R26, R19, RZ, 0x1, P4 ;  /* 0x000000ff131a7211 */ /* 0x000fe400020f0eff */
[C---:B----4-:R-:W-:Y:S02]  /*1fe0*/  ISETP.NE.AND P4, PT, R17.reuse, R18, PT ;  /* 0x000000121100720c */ /* 0x050fe40003f85270 */
[----:B-----5:R-:W-:-:S03]  /*1ff0*/  ISETP.NE.AND P6, PT, R17, R22, PT ;  /* 0x000000161100720c */ /* 0x020fc60003fc5270 */
[----:B------:R-:W1:Y:S01]  /*2000*/  @!P3 LDC.64 R12, c[0x0][0x388] ;  /* 0x0000e200ff0cbb82 */ /* 0x000e620000000a00 */
[C---:B------:R-:W-:Y:S02]  /*2010*/  ISETP.NE.OR P4, PT, R0.reuse, R9, P4 ;  /* 0x000000090000720c */ /* 0x040fe40002785670 */
[----:B------:R-:W-:Y:S02]  /*2020*/  ISETP.NE.OR P6, PT, R0, R23, P6 ;  /* 0x000000170000720c */ /* 0x000fe400037c5670 */
[----:B0-----:R-:W-:-:S04]  /*2030*/  LEA R10, P5, R5, R10, 0x2 ;  /* 0x0000000a050a7211 */ /* 0x001fc800078a10ff */
[----:B------:R-:W-:Y:S01]  /*2040*/  LEA.HI.X R11, R5, R11, R26, 0x2, P5 ;  /* 0x0000000b050b7211 */ /* 0x000fe200028f141a */
[----:B------:R-:W-:Y:S01]  /*2050*/  @!P3 IMAD.IADD R5, R19, 0x1, R8 ;  /* 0x000000011305b824 */ /* 0x000fe200078e0208 */
[----:B------:R-:W-:-:S04]  /*2060*/  ISETP.NE.AND P5, PT, R17, R24, PT ;  /* 0x000000181100720c */ /* 0x000fc80003fa5270 */
[----:B------:R-:W-:Y:S01]  /*2070*/  ISETP.NE.OR P5, PT, R0, R25, P5 ;  /* 0x000000190000720c */ /* 0x000fe20002fa5670 */
[----:B------:R-:W2:Y:S01]  /*2080*/  @!P6 LDG.E R9, desc[UR8][R10.64+0x8] ;  /* 0x000008080a09e981 */ /* 0x000ea2000c1e1900 */
[----:B-1----:R-:W-:-:S03]  /*2090*/  @!P3 IMAD.WIDE R12, R5, 0x4, R12 ;  /* 0x00000004050cb825 */ /* 0x002fc600078e020c */
[----:B------:R-:W3:Y:S04]  /*20a0*/  @!P4 LDG.E R5, desc[UR8][R10.64+0x4] ;  /* 0x000004080a05c981 */ /* 0x000ee8000c1e1900 */
[----:B------:R-:W4:Y:S04]  /*20b0*/  @!P3 LDG.E R13, desc[UR8][R12.64] ;  /* 0x000000080c0db981 */ /* 0x000f28000c1e1900 */
[----:B------:R-:W5:Y:S01]  /*20c0*/  @!P5 LDG.E R15, desc[UR8][R10.64+0xc] ;  /* 0x00000c080a0fd981 */ /* 0x000f62000c1e1900 */
[----:B------:R-:W-:-:S03]  /*20d0*/  VIADD R8, R8, 0x4 ;  /* 0x0000000408087836 */ /* 0x000fc60000000000 */
[----:B----4-:R0:W-:Y:S04]  /*20e0*/  @!P3 STS [R4], R13 ;  /* 0x0000000d0400b388 */ /* 0x0101e80000000800 */
[----:B---3--:R0:W-:Y:S04]  /*20f0*/  @!P4 STS [R4], R5 ;  /* 0x000000050400c388 */ /* 0x0081e80000000800 */
[----:B--2---:R0:W-:Y:S04]  /*2100*/  @!P6 STS [R4], R9 ;  /* 0x000000090400e388 */ /* 0x0041e80000000800 */
[----:B-----5:R0:W-:Y:S02]  /*2110*/  @!P5 STS [R4], R15 ;  /* 0x0000000f0400d388 */ /* 0x0201e40000000800 */
.L_x_20:
[----:B------:R-:W-:Y:S05]  /*2120*/  BRA.U !UP0, `(.L_x_17) ;  /* 0x0000000108a87547 */ /* 0x000fea000b800000 */
[----:B------:R-:W-:Y:S02]  /*2130*/  UISETP.NE.AND UP0, UPT, UR5, 0x1, UPT ;  /* 0x000000010500788c */ /* 0x000fe4000bf05270 */
[----:B------:R-:W-:-:S04]  /*2140*/  ULOP3.LUT UR4, UR4, 0x1, URZ, 0xc0, !UPT ;  /* 0x0000000104047892 */ /* 0x000fc8000f8ec0ff */
[----:B------:R-:W-:-:S03]  /*2150*/  UISETP.NE.U32.AND UP1, UPT, UR4, 0x1, UPT ;  /* 0x000000010400788c */ /* 0x000fc6000bf25070 */
[----:B------:R-:W-:Y:S08]  /*2160*/  BRA.U !UP0, `(.L_x_21) ;  /* 0x0000000108647547 */ /* 0x000ff0000b800000 */
[----:B------:R-:W1:Y:S01]  /*2170*/  LDC.64 R10, c[0x0][0x398] ;  /* 0x0000e600ff0a7b82 */ /* 0x000e620000000a00 */
[----:B0-----:R-:W-:-:S04]  /*2180*/  IMAD.SHL.U32 R5, R8, 0x2, RZ ;  /* 0x0000000208057824 */ /* 0x001fc800078e00ff */
[----:B-1----:R-:W-:-:S05]  /*2190*/  IMAD.WIDE.U32 R10, R5, 0x4, R10 ;  /* 0x00000004050a7825 */ /* 0x002fca00078e000a */
[----:B------:R-:W2:Y:S04]  /*21a0*/  LDG.E R14, desc[UR8][R10.64+0xc] ;  /* 0x00000c080a0e7981 */ /* 0x000ea8000c1e1900 */
[----:B------:R-:W3:Y:S04]  /*21b0*/  LDG.E R12, desc[UR8][R10.64+0x4] ;  /* 0x000004080a0c7981 */ /* 0x000ee8000c1e1900 */
[----:B------:R-:W4:Y:S04]  /*21c0*/  LDG.E R9, desc[UR8][R10.64+0x8] ;  /* 0x000008080a097981 */ /* 0x000f28000c1e1900 */
[----:B------:R-:W5:Y:S01]  /*21d0*/  LDG.E R5, desc[UR8][R10.64] ;  /* 0x000000080a057981 */ /* 0x000f62000c1e1900 */
[----:B--2---:R-:W-:-:S02]  /*21e0*/  ISETP.NE.AND P3, PT, R17, R14, PT ;  /* 0x0000000e1100720c */ /* 0x004fc40003f65270 */
[----:B---3--:R-:W-:Y:S02]  /*21f0*/  ISETP.NE.AND P4, PT, R17, R12, PT ;  /* 0x0000000c1100720c */ /* 0x008fe40003f85270 */
[C---:B----4-:R-:W-:Y:S02]  /*2200*/  ISETP.NE.OR P3, PT, R0.reuse, R9, P3 ;  /* 0x000000090000720c */ /* 0x050fe40001f65670 */
[----:B-----5:R-:W-:-:S11]  /*2210*/  ISETP.NE.OR P4, PT, R0, R5, P4 ;  /* 0x000000050000720c */ /* 0x020fd60002785670 */
[----:B------:R-:W0:Y:S01]  /*2220*/  @!P3 LDC.64 R22, c[0x0][0x388] ;  /* 0x0000e200ff16bb82 */ /* 0x000e220000000a00 */
[--C-:B------:R-:W-:Y:S02]  /*2230*/  @!P3 SHF.R.S32.HI R14, RZ, 0x1f, R8.reuse ;  /* 0x0000001fff0eb819 */ /* 0x100fe40000011408 */
[C---:B------:R-:W-:Y:S01]  /*2240*/  @!P3 IADD3 R9, P5, PT, R19.reuse, R8, RZ ;  /* 0x000000081309b210 */ /* 0x040fe20007fbe0ff */
[----:B------:R-:W-:-:S03]  /*2250*/  @!P4 IMAD.IADD R5, R19, 0x1, R8 ;  /* 0x000000011305c824 */ /* 0x000fc600078e0208 */
[----:B------:R-:W-:Y:S01]  /*2260*/  @!P3 LEA.HI.X.SX32 R14, R19, R14, 0x1, P5 ;  /* 0x0000000e130eb211 */ /* 0x000fe200028f0eff */
[----:B------:R-:W1:Y:S01]  /*2270*/  @!P4 LDC.64 R12, c[0x0][0x388] ;  /* 0x0000e200ff0ccb82 */ /* 0x000e620000000a00 */
[----:B0-----:R-:W-:-:S04]  /*2280*/  @!P3 LEA R10, P5, R9, R22, 0x2 ;  /* 0x00000016090ab211 */ /* 0x001fc800078a10ff */
[----:B------:R-:W-:Y:S01]  /*2290*/  @!P3 LEA.HI.X R11, R9, R23, R14, 0x2, P5 ;  /* 0x00000017090bb211 */ /* 0x000fe200028f140e */
[----:B-1----:R-:W-:-:S05]  /*22a0*/  @!P4 IMAD.WIDE R12, R5, 0x4, R12 ;  /* 0x00000004050cc825 */ /* 0x002fca00078e020c */
[----:B------:R-:W2:Y:S04]  /*22b0*/  @!P3 LDG.E R11, desc[UR8][R10.64+0x4] ;  /* 0x000004080a0bb981 */ /* 0x000ea8000c1e1900 */
[----:B------:R-:W3:Y:S01]  /*22c0*/  @!P4 LDG.E R13, desc[UR8][R12.64] ;  /* 0x000000080c0dc981 */ /* 0x000ee2000c1e1900 */
[----:B------:R-:W-:-:S03]  /*22d0*/  VIADD R8, R8, 0x2 ;  /* 0x0000000208087836 */ /* 0x000fc60000000000 */
[----:B---3--:R1:W-:Y:S04]  /*22e0*/  @!P4 STS [R4], R13 ;  /* 0x0000000d0400c388 */ /* 0x0083e80000000800 */
[----:B--2---:R1:W-:Y:S02]  /*22f0*/  @!P3 STS [R4], R11 ;  /* 0x0000000b0400b388 */ /* 0x0043e40000000800 */
.L_x_21:
[----:B------:R-:W-:Y:S05]  /*2300*/  BRA.U UP1, `(.L_x_17) ;  /* 0x0000000101307547 */ /* 0x000fea000b800000 */
[----:B-1----:R-:W1:Y:S01]  /*2310*/  LDC.64 R10, c[0x0][0x398] ;  /* 0x0000e600ff0a7b82 */ /* 0x002e620000000a00 */
[----:B0-----:R-:W-:-:S04]  /*2320*/  IMAD.SHL.U32 R5, R8, 0x2, RZ ;  /* 0x0000000208057824 */ /* 0x001fc800078e00ff */
[----:B-1----:R-:W-:-:S05]  /*2330*/  IMAD.WIDE.U32 R10, R5, 0x4, R10 ;  /* 0x00000004050a7825 */ /* 0x002fca00078e000a */
[----:B------:R-:W2:Y:S04]  /*2340*/  LDG.E R12, desc[UR8][R10.64+0x4] ;  /* 0x000004080a0c7981 */ /* 0x000ea8000c1e1900 */
[----:B------:R-:W3:Y:S01]  /*2350*/  LDG.E R5, desc[UR8][R10.64] ;  /* 0x000000080a057981 */ /* 0x000ee2000c1e1900 */
[----:B--2---:R-:W-:-:S04]  /*2360*/  ISETP.NE.AND P3, PT, R17, R12, PT ;  /* 0x0000000c1100720c */ /* 0x004fc80003f65270 */
[----:B---3--:R-:W-:-:S13]  /*2370*/  ISETP.NE.OR P3, PT, R0, R5, P3 ;  /* 0x000000050000720c */ /* 0x008fda0001f65670 */
[----:B------:R-:W0:Y:S01]  /*2380*/  @!P3 LDC.64 R12, c[0x0][0x388] ;  /* 0x0000e200ff0cbb82 */ /* 0x000e220000000a00 */
[----:B------:R-:W-:-:S04]  /*2390*/  @!P3 IMAD.IADD R9, R19, 0x1, R8 ;  /* 0x000000011309b824 */ /* 0x000fc800078e0208 */
[----:B0-----:R-:W-:-:S06]  /*23a0*/  @!P3 IMAD.WIDE R8, R9, 0x4, R12 ;  /* 0x000000040908b825 */ /* 0x001fcc00078e020c */
[----:B------:R-:W2:Y:S04]  /*23b0*/  @!P3 LDG.E R9, desc[UR8][R8.64] ;  /* 0x000000080809b981 */ /* 0x000ea8000c1e1900 */
[----:B--2---:R2:W-:Y:S02]  /*23c0*/  @!P3 STS [R4], R9 ;  /* 0x000000090400b388 */ /* 0x0045e40000000800 */
.L_x_17:
[----:B0-2---:R-:W0:Y:S04]  /*23d0*/  LDS R9, [R4] ;  /* 0x0000000004097984 */ /* 0x005e280000000800 */
[----:B0-----:R0:W-:Y:S04]  /*23e0*/  STG.E desc[UR8][R2.64], R9 ;  /* 0x0000000902007986 */ /* 0x0011e8000c101908 */
[----:B------:R-:W2:Y:S01]  /*23f0*/  LDG.E R6, desc[UR8][R6.64] ;  /* 0x0000000806067981 */ /* 0x000ea2000c1e1900 */
[----:B------:R-:W3:Y:S01]  /*2400*/  S2UR UR6, SR_CgaCtaId ;  /* 0x00000000000679c3 */ /* 0x000ee20000008800 */
[----:B------:R-:W-:Y:S01]  /*2410*/  UMOV UR5, 0x400 ;  /* 0x0000040000057882 */ /* 0x000fe20000000000 */
[----:B------:R-:W-:Y:S01]  /*2420*/  ISETP.NE.AND P3, PT, R0, RZ, PT ;  /* 0x000000ff0000720c */ /* 0x000fe20003f65270 */
[----:B------:R-:W-:Y:S01]  /*2430*/  UIADD3 UR4, UPT, UPT, UR5, 0x500, URZ ;  /* 0x0000050005047890 */ /* 0x000fe2000fffe0ff */
[----:B------:R-:W-:Y:S01]  /*2440*/  IMAD.MOV.U32 R23, RZ, RZ, 0x3f000000 ;  /* 0x3f000000ff177424 */ /* 0x000fe200078e00ff */
[----:B------:R-:W-:-:S02]  /*2450*/  ISETP.NE.AND P5, PT, R21, RZ, PT ;  /* 0x000000ff1500720c */ /* 0x000fc40003fa5270 */
[----:B------:R-:W-:Y:S02]  /*2460*/  ISETP.NE.AND P4, PT, R17, RZ, PT ;  /* 0x000000ff1100720c */ /* 0x000fe40003f85270 */
[----:B------:R-:W-:-:S06]  /*2470*/  FSEL R23, R23, 0.70710676908493041992, !P5 ;  /* 0x3f3504f317177808 */ /* 0x000fcc0006800000 */
[----:B------:R-:W-:Y:S01]  /*2480*/  @P3 FSEL R23, R23, 1, !P4 ;  /* 0x3f80000017173808 */ /* 0x000fe20006000000 */
[----:B---3--:R-:W-:-:S06]  /*2490*/  ULEA UR4, UR6, UR4, 0x18 ;  /* 0x0000000406047291 */ /* 0x008fcc000f8ec0ff */
[----:B------:R-:W-:Y:S01]  /*24a0*/  LEA R18, R16, UR4, 0x2 ;  /* 0x0000000410127c11 */ /* 0x000fe2000f8e10ff */
[----:B------:R-:W-:-:S04]  /*24b0*/  UIADD3 UR4, UPT, UPT, UR5, 0x300, URZ ;  /* 0x0000030005047890 */ /* 0x000fc8000fffe0ff */
[----:B------:R-:W-:-:S06]  /*24c0*/  ULEA UR4, UR6, UR4, 0x18 ;  /* 0x0000000406047291 */ /* 0x000fcc000f8ec0ff */
[----:B------:R-:W-:Y:S01]  /*24d0*/  LEA R22, R16, UR4, 0x2 ;  /* 0x0000000410167c11 */ /* 0x000fe2000f8e10ff */
[----:B------:R-:W-:Y:S01]  /*24e0*/  UMOV UR4, URZ ;  /* 0x000000ff00047c82 */ /* 0x000fe20008000000 */
[----:B--2---:R-:W-:-:S05]  /*24f0*/  IMAD R5, R6, R9, RZ ;  /* 0x0000000906057224 */ /* 0x004fca00078e02ff */
[----:B------:R0:W-:Y:S01]  /*2500*/  STS [R18], R5 ;  /* 0x0000000512007388 */ /* 0x0001e20000000800 */
[----:B------:R-:W-:Y:S06]  /*2510*/  BAR.SYNC.DEFER_BLOCKING 0x0 ;  /* 0x0000000000007b1d */ /* 0x000fec0000010000 */
.L_x_31:
[----:B------:R-:W-:Y:S01]  /*2520*/  USHF.L.U32 UR11, UR4, 0x1, URZ ;  /* 0x00000001040b7899 */ /* 0x000fe200080006ff */
[----:B------:R-:W-:Y:S01]  /*2530*/  IMAD.MOV.U32 R19, RZ, RZ, R0 ;  /* 0x000000ffff137224 */ /* 0x000fe200078e0000 */
[----:B------:R-:W-:Y:S01]  /*2540*/  UMOV UR6, 0x54442d18 ;  /* 0x54442d1800067882 */ /* 0x000fe20000000000 */
[----:B------:R-:W-:Y:S01]  /*2550*/  UMOV UR7, 0x400921fb ;  /* 0x400921fb00077882 */ /* 0x000fe20000000000 */
[----:B------:R-:W-:Y:S01]  /*2560*/  UMOV UR12, 0x54442d18 ;  /* 0x54442d18000c7882 */ /* 0x000fe20000000000 */
[----:B------:R-:W-:Y:S01]  /*2570*/  UMOV UR13, 0x3ff921fb ;  /* 0x3ff921fb000d7882 */ /* 0x000fe20000000000 */
[----:B------:R-:W-:Y:S01]  /*2580*/  IMAD R8, R17, UR11, R17 ;  /* 0x0000000b11087c24 */ /* 0x000fe2000f8e0211 */
[----:B------:R-:W-:Y:S01]  /*2590*/  UMOV UR5, 0x400 ;  /* 0x0000040000057882 */ /* 0x000fe20000000000 */
[----:B------:R-:W-:Y:S01]  /*25a0*/  UMOV UR10, 0x1 ;  /* 0x00000001000a7882 */ /* 0x000fe20000000000 */
[----:B------:R-:W-:Y:S01]  /*25b0*/  UIADD3 UR5, UPT, UPT, UR5, 0x400, URZ ;  /* 0x0000040005057890 */ /* 0x000fe2000fffe0ff */
[----:B01----:R-:W0:Y:S02]  /*25c0*/  I2F.F64.U32 R4, R8 ;  /* 0x0000000800047312 */ /* 0x003e240000201800 */
[----:B0-----:R-:W-:Y:S01]  /*25d0*/  DMUL R4, R4, UR6 ;  /* 0x0000000604047c28 */ /* 0x001fe20008000000 */
[----:B------:R-:W-:Y:S01]  /*25e0*/  UMOV UR6, 0x6dc9c883 ;  /* 0x6dc9c88300067882 */ /* 0x000fe20000000000 */
[----:B------:R-:W-:-:S06]  /*25f0*/  UMOV UR7, 0x3fe45f30 ;  /* 0x3fe45f3000077882 */ /* 0x000fcc0000000000 */
[----:B------:R-:W-:-:S08]  /*2600*/  DMUL R30, R4, 0.0625 ;  /* 0x3fb00000041e7828 */ /* 0x000fd00000000000 */
[----:B------:R-:W-:Y:S01]  /*2610*/  DMUL R4, R30, UR6 ;  /* 0x000000061e047c28 */ /* 0x000fe20008000000 */
[----:B------:R-:W0:Y:S01]  /*2620*/  S2UR UR6, SR_CgaCtaId ;  /* 0x00000000000679c3 */ /* 0x000e220000008800 */
[----:B------:R-:W-:Y:S01]  /*2630*/  UMOV UR7, 0x397b839a ;  /* 0x397b839a00077882 */ /* 0x000fe20000000000 */
[----:B------:R-:W-:-:S03]  /*2640*/  DMUL R24, RZ, R30 ;  /* 0x0000001eff187228 */ /* 0x000fc60000000000 */
[----:B------:R-:W1:Y:S08]  /*2650*/  F2I.F64 R21, R4 ;  /* 0x0000000400157311 */ /* 0x000e700000301100 */
[----:B-1----:R-:W1:Y:S01]  /*2660*/  I2F.F64 R26, R21 ;  /* 0x00000015001a7312 */ /* 0x002e620000201c00 */
[----:B0-----:R-:W-:-:S03]  /*2670*/  ULEA UR5, UR6, UR5, 0x18 ;  /* 0x0000000506057291 */ /* 0x001fc6000f8ec0ff */
[----:B------:R-:W-:Y:S01]  /*2680*/  UMOV UR6, 0x252049c0 ;  /* 0x252049c000067882 */ /* 0x000fe20000000000 */
[----:B------:R-:W-:Y:S01]  /*2690*/  ULEA UR5, UR4, UR5, 0x2 ;  /* 0x0000000504057291 */ /* 0x000fe2000f8e10ff */
[----:B-1----:R-:W-:Y:S01]  /*26a0*/  DFMA R6, R26, -UR12, R30 ;  /* 0x8000000c1a067c2b */ /* 0x002fe2000800001e */
[----:B------:R-:W-:Y:S01]  /*26b0*/  UMOV UR12, 0x33145c00 ;  /* 0x33145c00000c7882 */ /* 0x000fe20000000000 */
[----:B------:R-:W-:-:S06]  /*26c0*/  UMOV UR13, 0x3c91a626 ;  /* 0x3c91a626000d7882 */ /* 0x000fcc0000000000 */
[C---:B------:R-:W-:Y:S01]  /*26d0*/  DFMA R6, R26.reuse, -UR12, R6 ;  /* 0x8000000c1a067c2b */ /* 0x040fe20008000006 */
[----:B------:R-:W0:Y:S07]  /*26e0*/  LDCU.64 UR12, c[0x4][0x8] ;  /* 0x01000100ff0c77ac */ /* 0x000e2e0008000a00 */
[----:B------:R-:W-:-:S11]  /*26f0*/  DFMA R26, R26, -UR6, R6 ;  /* 0x800000061a1a7c2b */ /* 0x000fd60008000006 */
.L_x_30:
[----:B-1----:R-:W1:Y:S01]  /*2700*/  I2F.F64.U32 R4, R19 ;  /* 0x0000001300047312 */ /* 0x002e620000201800 */
[----:B------:R-:W2:Y:S01]  /*2710*/  LDS R8, [R18] ;  /* 0x0000000012087984 */ /* 0x000ea20000000800 */
[----:B------:R-:W-:Y:S01]  /*2720*/  UMOV UR6, 0x54442d18 ;  /* 0x54442d1800067882 */ /* 0x000fe20000000000 */
[----:B------:R-:W-:Y:S01]  /*2730*/  UMOV UR7, 0x400921fb ;  /* 0x400921fb00077882 */ /* 0x000fe20000000000 */
[----:B------:R-:W-:Y:S01]  /*2740*/  BSSY.RECONVERGENT B0, `(.L_x_22) ;  /* 0x0000022000007945 */ /* 0x000fe20003800200 */
[----:B------:R-:W-:Y:S01]  /*2750*/  DMUL R36, RZ, +INF ;  /* 0x7ff00000ff247828 */ /* 0x000fe20000000000 */
[----:B------:R-:W-:Y:S01]  /*2760*/  IMAD.MOV.U32 R29, RZ, RZ, 0x1 ;  /* 0x00000001ff1d7424 */ /* 0x000fe200078e00ff */
[----:B-1----:R-:W-:-:S08]  /*2770*/  DMUL R4, R4, UR6 ;  /* 0x0000000604047c28 */ /* 0x002fd00008000000 */
[----:B------:R-:W-:-:S08]  /*2780*/  DMUL R6, R4, 0.0625 ;  /* 0x3fb0000004067828 */ /* 0x000fd00000000000 */
[----:B------:R-:W-:Y:S01]  /*2790*/  DSETP.NEU.AND P3, PT, R6, +INF , PT ;  /* 0x7ff000000600742a */ /* 0x000fe20003f6d000 */
[----:B--2---:R-:W-:-:S05]  /*27a0*/  I2FP.F32.S32 R8, R8 ;  /* 0x0000000800087245 */ /* 0x004fca0000201400 */
[----:B------:R-:W-:-:S08]  /*27b0*/  FMUL R28, R23, R8 ;  /* 0x00000008171c7220 */ /* 0x000fd00000400000 */
[----:B------:R-:W-:Y:S05]  /*27c0*/  @!P3 BRA `(.L_x_23) ;  /* 0x000000000064b947 */ /* 0x000fea0003800000 */
[----:B------:R-:W-:Y:S01]  /*27d0*/  UMOV UR6, 0x6dc9c883 ;  /* 0x6dc9c88300067882 */ /* 0x000fe20000000000 */
[----:B------:R-:W-:Y:S01]  /*27e0*/  UMOV UR7, 0x3fe45f30 ;  /* 0x3fe45f3000077882 */ /* 0x000fe20000000000 */
[C---:B------:R-:W-:Y:S01]  /*27f0*/  DSETP.GE.AND P3, PT, R6.reuse, 2.14748364800000000000e+09, PT ;  /* 0x41e000000600742a */ /* 0x040fe20003f66000 */
[----:B------:R-:W-:Y:S01]  /*2800*/  BSSY.RECONVERGENT B1, `(.L_x_24) ;  /* 0x0000014000017945 */ /* 0x000fe20003800200 */
[----:B------:R-:W-:Y:S01]  /*2810*/  DMUL R4, R6, UR6 ;  /* 0x0000000606047c28 */ /* 0x000fe20008000000 */
[----:B------:R-:W-:Y:S01]  /*2820*/  UMOV UR6, 0x54442d18 ;  /* 0x54442d1800067882 */ /* 0x000fe20000000000 */
[----:B------:R-:W-:-:S08]  /*2830*/  UMOV UR7, 0x3ff921fb ;  /* 0x3ff921fb00077882 */ /* 0x000fd00000000000 */
[----:B------:R-:W1:Y:S08]  /*2840*/  F2I.F64 R4, R4 ;  /* 0x0000000400047311 */ /* 0x000e700000301100 */
[----:B-1----:R-:W1:Y:S02]  /*2850*/  I2F.F64 R36, R4 ;  /* 0x0000000400247312 */ /* 0x002e640000201c00 */
[----:B-1----:R-:W-:Y:S01]  /*2860*/  DFMA R8, R36, -UR6, R6 ;  /* 0x8000000624087c2b */ /* 0x002fe20008000006 */
        /* <DEDUP_REMOVED lines=9> */
[----:B0-----:R-:W-:Y:S05]  /*2900*/  CALL.REL.NOINC `($_Z9CUDA_MAINPiS_S_S_ii$__internal_trig_reduction_slowpathd) ;  /* 0x0000000c00e87944 */ /* 0x001fea0003c00000 */
[----:B------:R-:W-:Y:S02]  /*2910*/  IMAD.MOV.U32 R4, RZ, RZ, R7 ;  /* 0x000000ffff047224 */ /* 0x000fe400078e0007 */
[----:B------:R-:W-:Y:S02]  /*2920*/  IMAD.MOV.U32 R36, RZ, RZ, R14 ;  /* 0x000000ffff247224 */ /* 0x000fe400078e000e */
[----:B------:R-:W-:-:S07]  /*2930*/  IMAD.MOV.U32 R37, RZ, RZ, R15 ;  /* 0x000000ffff257224 */ /* 0x000fce00078e000f */
.L_x_25:
[----:B0-----:R-:W-:Y:S05]  /*2940*/  BSYNC.RECONVERGENT B1 ;  /* 0x0000000000017941 */ /* 0x001fea0003800200 */
.L_x_24:
[----:B------:R-:W-:-:S07]  /*2950*/  VIADD R29, R4, 0x1 ;  /* 0x00000001041d7836 */ /* 0x000fce0000000000 */
.L_x_23:
[----:B0-----:R-:W-:Y:S05]  /*2960*/  BSYNC.RECONVERGENT B0 ;  /* 0x0000000000007941 */ /* 0x001fea0003800200 */
.L_x_22:
        /* <DEDUP_REMOVED lines=10> */
[----:B------:R-:W-:Y:S01]  /*2a10*/  BSSY.RECONVERGENT B0, `(.L_x_26) ;  /* 0x0000028000007945 */ /* 0x000fe20003800200 */
[----:B------:R-:W-:Y:S01]  /*2a20*/  ISETP.NE.U32.AND P3, PT, R32, 0x1, PT ;  /* 0x000000012000780c */ /* 0x000fe20003f65070 */
[----:B------:R-:W-:-:S03]  /*2a30*/  IMAD.MOV.U32 R32, RZ, RZ, 0x20fd8164 ;  /* 0x20fd8164ff207424 */ /* 0x000fc600078e00ff */
[----:B------:R-:W-:Y:S02]  /*2a40*/  FSEL R33, -R33, 0.11223486810922622681, !P3 ;  /* 0x3de5db6521217808 */ /* 0x000fe40005800100 */
[----:B------:R-:W-:-:S06]  /*2a50*/  FSEL R32, R32, -8.06006814911005101289e+34, !P3 ;  /* 0xf9785eba20207808 */ /* 0x000fcc0005800000 */
[C---:B--2---:R-:W-:Y:S01]  /*2a60*/  DFMA R4, R34.reuse, R32, R4 ;  /* 0x000000202204722b */ /* 0x044fe20000000004 */
[----:B------:R-:W0:Y:S07]  /*2a70*/  F2F.F64.F32 R32, R28 ;  /* 0x0000001c00207310 */ /* 0x000e2e0000201800 */
[----:B------:R-:W-:-:S08]  /*2a80*/  DFMA R4, R34, R4, R6 ;  /* 0x000000042204722b */ /* 0x000fd00000000006 */
[----:B---3--:R-:W-:-:S08]  /*2a90*/  DFMA R4, R34, R4, R8 ;  /* 0x000000042204722b */ /* 0x008fd00000000008 */
[----:B------:R-:W-:-:S08]  /*2aa0*/  DFMA R4, R34, R4, R10 ;  /* 0x000000042204722b */ /* 0x000fd0000000000a */
[----:B----4-:R-:W-:-:S08]  /*2ab0*/  DFMA R4, R34, R4, R12 ;  /* 0x000000042204722b */ /* 0x010fd0000000000c */
[----:B------:R-:W-:-:S08]  /*2ac0*/  DFMA R4, R34, R4, R14 ;  /* 0x000000042204722b */ /* 0x000fd0000000000e */
[----:B------:R-:W-:Y:S02]  /*2ad0*/  DFMA R36, R4, R36, R36 ;  /* 0x000000240424722b */ /* 0x000fe40000000024 */
[----:B------:R-:W-:Y:S01]  /*2ae0*/  DFMA R4, R34, R4, 1 ;  /* 0x3ff000002204742b */ /* 0x000fe20000000004 */
[----:B------:R-:W-:Y:S02]  /*2af0*/  IMAD.MOV.U32 R34, RZ, RZ, R24 ;  /* 0x000000ffff227224 */ /* 0x000fe400078e0018 */
[----:B------:R-:W-:-:S07]  /*2b00*/  IMAD.MOV.U32 R35, RZ, RZ, R25 ;  /* 0x000000ffff237224 */ /* 0x000fce00078e0019 */
[----:B------:R-:W-:Y:S01]  /*2b10*/  FSEL R6, R4, R36, !P3 ;  /* 0x0000002404067208 */ /* 0x000fe20005800000 */
[----:B------:R-:W-:Y:S01]  /*2b20*/  IMAD.MOV.U32 R36, RZ, RZ, 0x1 ;  /* 0x00000001ff247424 */ /* 0x000fe200078e00ff */
[----:B------:R-:W-:Y:S02]  /*2b30*/  FSEL R7, R5, R37, !P3 ;  /* 0x0000002505077208 */ /* 0x000fe40005800000 */
[----:B------:R-:W-:-:S04]  /*2b40*/  LOP3.LUT P3, RZ, R29, 0x2, RZ, 0xc0, !PT ;  /* 0x000000021dff7812 */ /* 0x000fc8000786c0ff */
        /* <DEDUP_REMOVED lines=18> */
.L_x_29:
[----:B------:R-:W-:Y:S05]  /*2c70*/  BSYNC.RECONVERGENT B1 ;  /* 0x0000000000017941 */ /* 0x000fea0003800200 */
.L_x_28:
[----:B------:R-:W-:-:S07]  /*2c80*/  VIADD R36, R7, 0x1 ;  /* 0x0000000107247836 */ /* 0x000fce0000000000 */
.L_x_27:
[----:B------:R-:W-:Y:S05]  /*2c90*/  BSYNC.RECONVERGENT B0 ;  /* 0x0000000000007941 */ /* 0x000fea0003800200 */
.L_x_26:
[----:B------:R-:W-:-:S05]  /*2ca0*/  IMAD.SHL.U32 R4, R36, 0x40, RZ ;  /* 0x0000004024047824 */ /* 0x000fca00078e00ff */
[----:B------:R-:W-:-:S04]  /*2cb0*/  LOP3.LUT R4, R4, 0x40, RZ, 0xc0, !PT ;  /* 0x0000004004047812 */ /* 0x000fc800078ec0ff */
[----:B------:R-:W-:-:S05]  /*2cc0*/  IADD3 R38, P3, PT, R4, UR12, RZ ;  /* 0x0000000c04267c10 */ /* 0x000fca000ff7e0ff */
[----:B------:R-:W-:-:S05]  /*2cd0*/  IMAD.X R39, RZ, RZ, UR13, P3 ;  /* 0x0000000dff277e24 */ /* 0x000fca00098e06ff */
[----:B------:R-:W2:Y:S01]  /*2ce0*/  LDG.E.128.CONSTANT R4, desc[UR8][R38.64] ;  /* 0x0000000826047981 */ /* 0x000ea2000c1e9d00 */
[----:B------:R-:W-:Y:S01]  /*2cf0*/  LOP3.LUT R8, R36, 0x1, RZ, 0xc0, !PT ;  /* 0x0000000124087812 */ /* 0x000fe200078ec0ff */
[----:B------:R-:W-:Y:S01]  /*2d00*/  IMAD.MOV.U32 R9, RZ, RZ, 0x20fd8164 ;  /* 0x20fd8164ff097424 */ /* 0x000fe200078e00ff */
[----:B------:R-:W-:Y:S01]  /*2d10*/  DMUL R28, R34, R34 ;  /* 0x00000022221c7228 */ /* 0x000fe20000000000 */
[----:B------:R-:W-:Y:S01]  /*2d20*/  IMAD.MOV.U32 R10, RZ, RZ, 0x3da8ff83 ;  /* 0x3da8ff83ff0a7424 */ /* 0x000fe200078e00ff */
[----:B------:R-:W-:Y:S01]  /*2d30*/  ISETP.NE.U32.AND P3, PT, R8, 0x1, PT ;  /* 0x000000010800780c */ /* 0x000fe20003f65070 */
[----:B------:R-:W3:Y:S03]  /*2d40*/  LDG.E.128.CONSTANT R12, desc[UR8][R38.64+0x20] ;  /* 0x00002008260c7981 */ /* 0x000ee6000c1e9d00 */
[----:B------:R-:W-:Y:S02]  /*2d50*/  FSEL R8, R9, -8.06006814911005101289e+34, !P3 ;  /* 0xf9785eba09087808 */ /* 0x000fe40005800000 */
[----:B------:R-:W-:-:S06]  /*2d60*/  FSEL R9, -R10, 0.11223486810922622681, !P3 ;  /* 0x3de5db650a097808 */ /* 0x000fcc0005800100 */
[C---:B--2---:R-:W-:Y:S01]  /*2d70*/  DFMA R4, R28.reuse, R8, R4 ;  /* 0x000000081c04722b */ /* 0x044fe20000000004 */
[----:B------:R-:W2:Y:S07]  /*2d80*/  LDG.E.128.CONSTANT R8, desc[UR8][R38.64+0x10] ;  /* 0x0000100826087981 */ /* 0x000eae000c1e9d00 */
[----:B------:R-:W-:-:S08]  /*2d90*/  DFMA R4, R28, R4, R6 ;  /* 0x000000041c04722b */ /* 0x000fd00000000006 */
[----:B--2---:R-:W-:-:S08]  /*2da0*/  DFMA R4, R28, R4, R8 ;  /* 0x000000041c04722b */ /* 0x004fd00000000008 */
[----:B------:R-:W-:-:S08]  /*2db0*/  DFMA R4, R28, R4, R10 ;  /* 0x000000041c04722b */ /* 0x000fd0000000000a */
[----:B---3--:R-:W-:-:S08]  /*2dc0*/  DFMA R4, R28, R4, R12 ;  /* 0x000000041c04722b */ /* 0x008fd0000000000c */
[----:B------:R-:W-:-:S08]  /*2dd0*/  DFMA R4, R28, R4, R14 ;  /* 0x000000041c04722b */ /* 0x000fd0000000000e */
[----:B------:R-:W-:Y:S02]  /*2de0*/  DFMA R6, R4, R34, R34 ;  /* 0x000000220406722b */ /* 0x000fe40000000022 */
[----:B------:R-:W-:-:S10]  /*2df0*/  DFMA R4, R28, R4, 1 ;  /* 0x3ff000001c04742b */ /* 0x000fd40000000004 */
[----:B------:R-:W-:Y:S02]  /*2e00*/  FSEL R6, R4, R6, !P3 ;  /* 0x0000000604067208 */ /* 0x000fe40005800000 */
[----:B------:R-:W-:-:S06]  /*2e10*/  FSEL R7, R5, R7, !P3 ;  /* 0x0000000705077208 */ /* 0x000fcc0005800000 */
[----:B------:R-:W-:Y:S01]  /*2e20*/  DADD R4, RZ, -R6 ;  /* 0x00000000ff047229 */ /* 0x000fe20000000806 */
[----:B------:R-:W-:-:S09]  /*2e30*/  LOP3.LUT P3, RZ, R36, 0x2, RZ, 0xc0, !PT ;  /* 0x0000000224ff7812 */ /* 0x000fd2000786c0ff */
[----:B------:R-:W-:Y:S02]  /*2e40*/  FSEL R4, R6, R4, !P3 ;  /* 0x0000000406047208 */ /* 0x000fe40005800000 */
[----:B------:R-:W-:-:S06]  /*2e50*/  FSEL R5, R7, R5, !P3 ;  /* 0x0000000507057208 */ /* 0x000fcc0005800000 */
[----:B------:R-:W-:-:S10]  /*2e60*/  DMUL R32, R32, R4 ;  /* 0x0000000420207228 */ /* 0x000fd40000000000 */
[----:B------:R-:W0:Y:S02]  /*2e70*/  F2F.F32.F64 R33, R32 ;  /* 0x0000002000217310 */ /* 0x000e240000301000 */
[----:B0-----:R-:W-:Y:S01]  /*2e80*/  STS [R22], R33 ;  /* 0x0000002116007388 */ /* 0x001fe20000000800 */
[----:B------:R-:W-:Y:S06]  /*2e90*/  BAR.SYNC.DEFER_BLOCKING 0x0 ;  /* 0x0000000000007b1d */ /* 0x000fec0000010000 */
[----:B------:R-:W-:Y:S04]  /*2ea0*/  @P0 LDS R4, [R22+0x4] ;  /* 0x0000040016040984 */ /* 0x000fe80000000800 */
[----:B------:R-:W0:Y:S04]  /*2eb0*/  @P0 LDS R5, [R22+0x20] ;  /* 0x0000200016050984 */ /* 0x000e280000000800 */
[----:B------:R-:W1:Y:S04]  /*2ec0*/  @P0 LDS R7, [R22+0x24] ;  /* 0x0000240016070984 */ /* 0x000e680000000800 */
[----:B------:R-:W2:Y:S01]  /*2ed0*/  @P0 LDS R9, [R22] ;  /* 0x0000000016090984 */ /* 0x000ea20000000800 */
[----:B0-----:R-:W-:-:S04]  /*2ee0*/  @P0 FADD R4, R4, R5 ;  /* 0x0000000504040221 */ /* 0x001fc80000000000 */
[----:B-1----:R-:W-:-:S04]  /*2ef0*/  @P0 FADD R4, R4, R7 ;  /* 0x0000000704040221 */ /* 0x002fc80000000000 */
[----:B--2---:R-:W-:-:S05]  /*2f00*/  @P0 FADD R9, R4, R9 ;  /* 0x0000000904090221 */ /* 0x004fca0000000000 */
[----:B------:R-:W-:Y:S01]  /*2f10*/  @P0 STS [R22], R9 ;  /* 0x0000000916000388 */ /* 0x000fe20000000800 */
        /* <DEDUP_REMOVED lines=14> */
[----:B------:R-:W3:Y:S01]  /*3000*/  S2UR UR7, SR_CgaCtaId ;  /* 0x00000000000779c3 */ /* 0x000ee20000008800 */
[----:B------:R-:W-:Y:S01]  /*3010*/  UMOV UR6, 0x400 ;  /* 0x0000040000067882 */ /* 0x000fe20000000000 */
[----:B0-----:R-:W-:-:S04]  /*3020*/  @P2 FADD R4, R4, R5 ;  /* 0x0000000504042221 */ /* 0x001fc80000000000 */
[----:B-1----:R-:W-:-:S04]  /*3030*/  @P2 FADD R4, R4, R7 ;  /* 0x0000000704042221 */ /* 0x002fc80000000000 */
[----:B--2---:R-:W-:-:S05]  /*3040*/  @P2 FADD R9, R4, R9 ;  /* 0x0000000904092221 */ /* 0x004fca0000000000 */
[----:B------:R-:W-:Y:S01]  /*3050*/  @P2 STS [R22], R9 ;  /* 0x0000000916002388 */ /* 0x000fe20000000800 */
[----:B---3--:R-:W-:Y:S01]  /*3060*/  ULEA UR14, UR7, UR6, 0x18 ;  /* 0x00000006070e7291 */ /* 0x008fe2000f8ec0ff */
[----:B------:R-:W-:Y:S08]  /*3070*/  BAR.SYNC.DEFER_BLOCKING 0x0 ;  /* 0x0000000000007b1d */ /* 0x000ff00000010000 */
[----:B------:R-:W0:Y:S01]  /*3080*/  LDS R4, [UR14+0x300] ;  /* 0x0003000eff047984 */ /* 0x000e220008000800 */
[----:B------:R-:W-:-:S04]  /*3090*/  UIADD3 UR10, UPT, UPT, UR10, 0x2, URZ ;  /* 0x000000020a0a7890 */ /* 0x000fc8000fffe0ff */
[----:B------:R-:W-:Y:S01]  /*30a0*/  UISETP.NE.AND UP0, UPT, UR10, 0x11, UPT ;  /* 0x000000110a00788c */ /* 0x000fe2000bf05270 */
[----:B------:R-:W-:Y:S01]  /*30b0*/  IMAD.IADD R19, R20, 0x1, R19 ;  /* 0x0000000114137824 */ /* 0x000fe200078e0213 */
[----:B0-----:R1:W-:Y:S01]  /*30c0*/  STS [UR5], R4 ;  /* 0x00000004ff007988 */ /* 0x0013e20008000805 */
[----:B------:R-:W-:Y:S01]  /*30d0*/  UIADD3 UR5, UPT, UPT, UR5, 0x20, URZ ;  /* 0x0000002005057890 */ /* 0x000fe2000fffe0ff */
[----:B------:R-:W-:Y:S06]  /*30e0*/  BAR.SYNC.DEFER_BLOCKING 0x0 ;  /* 0x0000000000007b1d */ /* 0x000fec0000010000 */
[----:B------:R-:W-:Y:S05]  /*30f0*/  BRA.U UP0, `(.L_x_30) ;  /* 0xfffffff500807547 */ /* 0x000fea000b83ffff */
[----:B------:R-:W-:-:S04]  /*3100*/  UIADD3 UR4, UPT, UPT, -UR4, 0x1, UR11 ;  /* 0x0000000104047890 */ /* 0x000fc8000fffe10b */
[----:B------:R-:W-:-:S09]  /*3110*/  UISETP.NE.AND UP0, UPT, UR4, 0x8, UPT ;  /* 0x000000080400788c */ /* 0x000fd2000bf05270 */
[----:B------:R-:W-:Y:S05]  /*3120*/  BRA.U UP0, `(.L_x_31) ;  /* 0xfffffff100fc7547 */ /* 0x000fea000b83ffff */
[----:B------:R-:W-:Y:S01]  /*3130*/  UIADD3 UR6, UPT, UPT, UR6, 0x400, URZ ;  /* 0x0000040006067890 */ /* 0x000fe2000fffe0ff */
[----:B------:R-:W-:Y:S02]  /*3140*/  IMAD.MOV.U32 R6, RZ, RZ, 0x0 ;  /* 0x00000000ff067424 */ /* 0x000fe400078e00ff */
[----:B------:R-:W-:Y:S01]  /*3150*/  IMAD.MOV.U32 R7, RZ, RZ, 0x3fd00000 ;  /* 0x3fd00000ff077424 */ /* 0x000fe200078e00ff */
[----:B------:R-:W-:-:S06]  /*3160*/  ULEA UR6, UR7, UR6, 0x18 ;  /* 0x0000000607067291 */ /* 0x000fcc000f8ec0ff */
[----:B------:R-:W-:-:S06]  /*3170*/  LEA R16, R16, UR6, 0x2 ;  /* 0x0000000610107c11 */ /* 0x000fcc000f8e10ff */
[----:B------:R-:W1:Y:S02]  /*3180*/  LDS R16, [R16] ;  /* 0x0000000010107984 */ /* 0x000e640000000800 */
[----:B-1----:R-:W0:Y:S02]  /*3190*/  F2F.F64.F32 R4, R16 ;  /* 0x0000001000047310 */ /* 0x002e240000201800 */
[----:B0-----:R-:W-:Y:S01]  /*31a0*/  DFMA R4, R4, R6, 127 ;  /* 0x405fc0000404742b */ /* 0x001fe20000000006 */
[----:B------:R-:W-:Y:S02]  /*31b0*/  IMAD.MOV.U32 R7, RZ, RZ, 0x3fe00000 ;  /* 0x3fe00000ff077424 */ /* 0x000fe400078e00ff */
[----:B------:R-:W-:-:S07]  /*31c0*/  IMAD.MOV.U32 R6, RZ, RZ, RZ ;  /* 0x000000ffff067224 */ /* 0x000fce00078e00ff */
[----:B------:R-:W-:-:S06]  /*31d0*/  LOP3.LUT R7, R7, 0x80000000, R5, 0xb8, !PT ;  /* 0x8000000007077812 */ /* 0x000fcc00078eb805 */
[----:B------:R-:W-:-:S10]  /*31e0*/  DADD.RZ R4, R4, R6 ;  /* 0x0000000004047229 */ /* 0x000fd4000000c006 */
[----:B------:R-:W0:Y:S02]  /*31f0*/  F2I.F64.TRUNC R5, R4 ;  /* 0x0000000400057311 */ /* 0x000e24000030d100 */
[----:B0-----:R-:W-:Y:S01]  /*3200*/  STG.E desc[UR8][R2.64], R5 ;  /* 0x0000000502007986 */ /* 0x001fe2000c101908 */
[----:B------:R-:W-:Y:S06]  /*3210*/  BAR.SYNC.DEFER_BLOCKING 0x0 ;  /* 0x0000000000007b1d */ /* 0x000fec0000010000 */
[----:B------:R-:W-:Y:S05]  /*3220*/  EXIT ;  /* 0x000000000000794d */ /* 0x000fea0003800000 */
        .weak           $__internal_0_$__cuda_sm3x_div_rn_noftz_f32_slowpath
        .type           $__internal_0_$__cuda_sm3x_div_rn_noftz_f32_slowpath,@function
        .size           $__internal_0_$__cuda_sm3x_div_rn_noftz_f32_slowpath,($_Z9CUDA_MAINPiS_S_S_ii$__internal_trig_reduction_slowpathd - $__internal_0_$__cuda_sm3x_div_rn_noftz_f32_slowpath)
$__internal_0_$__cuda_sm3x_div_rn_noftz_f32_slowpath:
[--C-:B------:R-:W-:Y:S01]  /*3230*/  SHF.R.U32.HI R10, RZ, 0x17, R5.reuse ;  /* 0x00000017ff0a7819 */ /* 0x100fe20000011605 */
[----:B------:R-:W-:Y:S01]  /*3240*/  BSSY.RECONVERGENT B1, `(.L_x_32) ;  /* 0x0000064000017945 */ /* 0x000fe20003800200 */
[--C-:B------:R-:W-:Y:S01]  /*3250*/  SHF.R.U32.HI R9, RZ, 0x17, R4.reuse ;  /* 0x00000017ff097819 */ /* 0x100fe20000011604 */
[----:B------:R-:W-:Y:S01]  /*3260*/  IMAD.MOV.U32 R11, RZ, RZ, R4 ;  /* 0x000000ffff0b7224 */ /* 0x000fe200078e0004 */
[----:B------:R-:W-:Y:S01]  /*3270*/  LOP3.LUT R10, R10, 0xff, RZ, 0xc0, !PT ;  /* 0x000000ff0a0a7812 */ /* 0x000fe200078ec0ff */
[----:B------:R-:W-:Y:S01]  /*3280*/  IMAD.MOV.U32 R12, RZ, RZ, R5 ;  /* 0x000000ffff0c7224 */ /* 0x000fe200078e0005 */
[----:B------:R-:W-:-:S03]  /*3290*/  LOP3.LUT R9, R9, 0xff, RZ, 0xc0, !PT ;  /* 0x000000ff09097812 */ /* 0x000fc600078ec0ff */
[----:B------:R-:W-:Y:S02]  /*32a0*/  VIADD R15, R10, 0xffffffff ;  /* 0xffffffff0a0f7836 */ /* 0x000fe40000000000 */
[----:B------:R-:W-:-:S03]  /*32b0*/  VIADD R14, R9, 0xffffffff ;  /* 0xffffffff090e7836 */ /* 0x000fc60000000000 */
[----:B------:R-:W-:-:S04]  /*32c0*/  ISETP.GT.U32.AND P3, PT, R15, 0xfd, PT ;  /* 0x000000fd0f00780c */ /* 0x000fc80003f64070 */
[----:B------:R-:W-:-:S13]  /*32d0*/  ISETP.GT.U32.OR P3, PT, R14, 0xfd, P3 ;  /* 0x000000fd0e00780c */ /* 0x000fda0001f64470 */
[----:B------:R-:W-:Y:S01]  /*32e0*/  @!P3 IMAD.MOV.U32 R13, RZ, RZ, RZ ;  /* 0x000000ffff0db224 */ /* 0x000fe200078e00ff */
[----:B------:R-:W-:Y:S06]  /*32f0*/  @!P3 BRA `(.L_x_33) ;  /* 0x00000000005cb947 */ /* 0x000fec0003800000 */
[----:B------:R-:W-:Y:S02]  /*3300*/  FSETP.GTU.FTZ.AND P3, PT, |R4|, +INF , PT ;  /* 0x7f8000000400780b */ /* 0x000fe40003f7c200 */
[----:B------:R-:W-:-:S04]  /*3310*/  FSETP.GTU.FTZ.AND P4, PT, |R5|, +INF , PT ;  /* 0x7f8000000500780b */ /* 0x000fc80003f9c200 */
[----:B------:R-:W-:-:S13]  /*3320*/  PLOP3.LUT P3, PT, P3, P4, PT, 0xf8, 0x8f ;  /* 0x00000000008f781c */ /* 0x000fda0001f69f70 */
[----:B------:R-:W-:Y:S05]  /*3330*/  @P3 BRA `(.L_x_34) ;  /* 0x00000004004c3947 */ /* 0x000fea0003800000 */
[----:B------:R-:W-:-:S13]  /*3340*/  LOP3.LUT P3, RZ, R12, 0x7fffffff, R11, 0xc8, !PT ;  /* 0x7fffffff0cff7812 */ /* 0x000fda000786c80b */
[----:B------:R-:W-:Y:S05]  /*3350*/  @!P3 BRA `(.L_x_35) ;  /* 0x00000004003cb947 */ /* 0x000fea0003800000 */
[C---:B------:R-:W-:Y:S02]  /*3360*/  FSETP.NEU.FTZ.AND P5, PT, |R4|.reuse, +INF , PT ;  /* 0x7f8000000400780b */ /* 0x040fe40003fbd200 */
[----:B------:R-:W-:Y:S02]  /*3370*/  FSETP.NEU.FTZ.AND P4, PT, |R5|, +INF , PT ;  /* 0x7f8000000500780b */ /* 0x000fe40003f9d200 */
[----:B------:R-:W-:-:S11]  /*3380*/  FSETP.NEU.FTZ.AND P3, PT, |R4|, +INF , PT ;  /* 0x7f8000000400780b */ /* 0x000fd60003f7d200 */
[----:B------:R-:W-:Y:S05]  /*3390*/  @!P4 BRA !P5, `(.L_x_35) ;  /* 0x00000004002cc947 */ /* 0x000fea0006800000 */
[----:B------:R-:W-:-:S04]  /*33a0*/  LOP3.LUT P5, RZ, R11, 0x7fffffff, RZ, 0xc0, !PT ;  /* 0x7fffffff0bff7812 */ /* 0x000fc800078ac0ff */
[----:B------:R-:W-:-:S13]  /*33b0*/  PLOP3.LUT P4, PT, P4, P5, PT, 0x2f, 0xf2 ;  /* 0x0000000000f2781c */ /* 0x000fda000278a577 */
[----:B------:R-:W-:Y:S05]  /*33c0*/  @P4 BRA `(.L_x_36) ;  /* 0x0000000400184947 */ /* 0x000fea0003800000 */
[----:B------:R-:W-:-:S04]  /*33d0*/  LOP3.LUT P4, RZ, R12, 0x7fffffff, RZ, 0xc0, !PT ;  /* 0x7fffffff0cff7812 */ /* 0x000fc8000788c0ff */
[----:B------:R-:W-:-:S13]  /*33e0*/  PLOP3.LUT P3, PT, P3, P4, PT, 0x2f, 0xf2 ;  /* 0x0000000000f2781c */ /* 0x000fda0001f68577 */
[----:B------:R-:W-:Y:S05]  /*33f0*/  @P3 BRA `(.L_x_37) ;  /* 0x0000000400003947 */ /* 0x000fea0003800000 */
[----:B------:R-:W-:Y:S02]  /*3400*/  ISETP.GE.AND P3, PT, R14, RZ, PT ;  /* 0x000000ff0e00720c */ /* 0x000fe40003f66270 */
[----:B------:R-:W-:-:S11]  /*3410*/  ISETP.GE.AND P4, PT, R15, RZ, PT ;  /* 0x000000ff0f00720c */ /* 0x000fd60003f86270 */
[----:B------:R-:W-:Y:S02]  /*3420*/  @P3 IMAD.MOV.U32 R13, RZ, RZ, RZ ;  /* 0x000000ffff0d3224 */ /* 0x000fe400078e00ff */
[----:B------:R-:W-:Y:S01]  /*3430*/  @!P3 FFMA R11, R4, 1.84467440737095516160e+19, RZ ;  /* 0x5f800000040bb823 */ /* 0x000fe200000000ff */
[----:B------:R-:W-:Y:S02]  /*3440*/  @!P3 IMAD.MOV.U32 R13, RZ, RZ, -0x40 ;  /* 0xffffffc0ff0db424 */ /* 0x000fe400078e00ff */
[----:B------:R-:W-:Y:S02]  /*3450*/  @!P4 FFMA R12, R5, 1.84467440737095516160e+19, RZ ;  /* 0x5f800000050cc823 */ /* 0x000fe400000000ff */
[----:B------:R-:W-:-:S07]  /*3460*/  @!P4 VIADD R13, R13, 0x40 ;  /* 0x000000400d0dc836 */ /* 0x000fce0000000000 */
.L_x_33:
[----:B------:R-:W-:Y:S01]  /*3470*/  LEA R5, R10, 0xc0800000, 0x17 ;  /* 0xc08000000a057811 */ /* 0x000fe200078eb8ff */
[----:B------:R-:W-:Y:S01]  /*3480*/  VIADD R9, R9, 0xffffff81 ;  /* 0xffffff8109097836 */ /* 0x000fe20000000000 */
[----:B------:R-:W-:Y:S03]  /*3490*/  BSSY.RECONVERGENT B2, `(.L_x_38) ;  /* 0x0000035000027945 */ /* 0x000fe60003800200 */
[----:B------:R-:W-:Y:S01]  /*34a0*/  IMAD.IADD R5, R12, 0x1, -R5 ;  /* 0x000000010c057824 */ /* 0x000fe200078e0a05 */
[C---:B------:R-:W-:Y:S01]  /*34b0*/  IADD3 R10, PT, PT, R9.reuse, 0x7f, -R10 ;  /* 0x0000007f090a7810 */ /* 0x040fe20007ffe80a */
[----:B------:R-:W-:Y:S02]  /*34c0*/  IMAD R4, R9, -0x800000, R11 ;  /* 0xff80000009047824 */ /* 0x000fe400078e020b */
[----:B------:R-:W0:Y:S01]  /*34d0*/  MUFU.RCP R12, R5 ;  /* 0x00000005000c7308 */ /* 0x000e220000001000 */
[----:B------:R-:W-:Y:S01]  /*34e0*/  FADD.FTZ R15, -R5, -RZ ;  /* 0x800000ff050f7221 */ /* 0x000fe20000010100 */
[----:B------:R-:W-:-:S03]  /*34f0*/  IMAD.IADD R10, R10, 0x1, R13 ;  /* 0x000000010a0a7824 */ /* 0x000fc600078e020d */
[----:B0-----:R-:W-:-:S04]  /*3500*/  FFMA R23, R12, R15, 1 ;  /* 0x3f8000000c177423 */ /* 0x001fc8000000000f */
[----:B------:R-:W-:-:S04]  /*3510*/  FFMA R14, R12, R23, R12 ;  /* 0x000000170c0e7223 */ /* 0x000fc8000000000c */
[----:B------:R-:W-:-:S04]  /*3520*/  FFMA R11, R4, R14, RZ ;  /* 0x0000000e040b7223 */ /* 0x000fc800000000ff */
[----:B------:R-:W-:-:S04]  /*3530*/  FFMA R12, R15, R11, R4 ;  /* 0x0000000b0f0c7223 */ /* 0x000fc80000000004 */
[----:B------:R-:W-:-:S04]  /*3540*/  FFMA R11, R14, R12, R11 ;  /* 0x0000000c0e0b7223 */ /* 0x000fc8000000000b */
[----:B------:R-:W-:-:S04]  /*3550*/  FFMA R12, R15, R11, R4 ;  /* 0x0000000b0f0c7223 */ /* 0x000fc80000000004 */
[----:B------:R-:W-:-:S05]  /*3560*/  FFMA R4, R14, R12, R11 ;  /* 0x0000000c0e047223 */ /* 0x000fca000000000b */
[----:B------:R-:W-:-:S04]  /*3570*/  SHF.R.U32.HI R5, RZ, 0x17, R4 ;  /* 0x00000017ff057819 */ /* 0x000fc80000011604 */
[----:B------:R-:W-:-:S05]  /*3580*/  LOP3.LUT R5, R5, 0xff, RZ, 0xc0, !PT ;  /* 0x000000ff05057812 */ /* 0x000fca00078ec0ff */
[----:B------:R-:W-:-:S04]  /*3590*/  IMAD.IADD R13, R5, 0x1, R10 ;  /* 0x00000001050d7824 */ /* 0x000fc800078e020a */
[----:B------:R-:W-:-:S05]  /*35a0*/  VIADD R5, R13, 0xffffffff ;  /* 0xffffffff0d057836 */ /* 0x000fca0000000000 */
[----:B------:R-:W-:-:S13]  /*35b0*/  ISETP.GE.U32.AND P3, PT, R5, 0xfe, PT ;  /* 0x000000fe0500780c */ /* 0x000fda0003f66070 */
[----:B------:R-:W-:Y:S05]  /*35c0*/  @!P3 BRA `(.L_x_39) ;  /* 0x000000000080b947 */ /* 0x000fea0003800000 */
[----:B------:R-:W-:-:S13]  /*35d0*/  ISETP.GT.AND P3, PT, R13, 0xfe, PT ;  /* 0x000000fe0d00780c */ /* 0x000fda0003f64270 */
[----:B------:R-:W-:Y:S05]  /*35e0*/  @P3 BRA `(.L_x_40) ;  /* 0x00000000006c3947 */ /* 0x000fea0003800000 */
[----:B------:R-:W-:-:S13]  /*35f0*/  ISETP.GE.AND P3, PT, R13, 0x1, PT ;  /* 0x000000010d00780c */ /* 0x000fda0003f66270 */
[----:B------:R-:W-:Y:S05]  /*3600*/  @P3 BRA `(.L_x_41) ;  /* 0x0000000000743947 */ /* 0x000fea0003800000 */
[----:B------:R-:W-:Y:S02]  /*3610*/  ISETP.GE.AND P3, PT, R13, -0x18, PT ;  /* 0xffffffe80d00780c */ /* 0x000fe40003f66270 */
[----:B------:R-:W-:-:S11]  /*3620*/  LOP3.LUT R4, R4, 0x80000000, RZ, 0xc0, !PT ;  /* 0x8000000004047812 */ /* 0x000fd600078ec0ff */
[----:B------:R-:W-:Y:S05]  /*3630*/  @!P3 BRA `(.L_x_41) ;  /* 0x000000000068b947 */ /* 0x000fea0003800000 */
[CCC-:B------:R-:W-:Y:S01]  /*3640*/  FFMA.RZ R5, R14.reuse, R12.reuse, R11.reuse ;  /* 0x0000000c0e057223 */ /* 0x1c0fe2000000c00b */
[CCC-:B------:R-:W-:Y:S01]  /*3650*/  FFMA.RM R10, R14.reuse, R12.reuse, R11.reuse ;  /* 0x0000000c0e0a7223 */ /* 0x1c0fe2000000400b */
[C---:B------:R-:W-:Y:S02]  /*3660*/  ISETP.NE.AND P5, PT, R13.reuse, RZ, PT ;  /* 0x000000ff0d00720c */ /* 0x040fe40003fa5270 */
[----:B------:R-:W-:Y:S02]  /*3670*/  ISETP.NE.AND P4, PT, R13, RZ, PT ;  /* 0x000000ff0d00720c */ /* 0x000fe40003f85270 */
[----:B------:R-:W-:Y:S01]  /*3680*/  LOP3.LUT R9, R5, 0x7fffff, RZ, 0xc0, !PT ;  /* 0x007fffff05097812 */ /* 0x000fe200078ec0ff */
[----:B------:R-:W-:Y:S01]  /*3690*/  FFMA.RP R5, R14, R12, R11 ;  /* 0x0000000c0e057223 */ /* 0x000fe2000000800b */
[----:B------:R-:W-:Y:S02]  /*36a0*/  VIADD R12, R13, 0x20 ;  /* 0x000000200d0c7836 */ /* 0x000fe40000000000 */
[----:B------:R-:W-:Y:S01]  /*36b0*/  LOP3.LUT R9, R9, 0x800000, RZ, 0xfc, !PT ;  /* 0x0080000009097812 */ /* 0x000fe200078efcff */
[----:B------:R-:W-:Y:S01]  /*36c0*/  IMAD.MOV R11, RZ, RZ, -R13 ;  /* 0x000000ffff0b7224 */ /* 0x000fe200078e0a0d */
[----:B------:R-:W-:-:S02]  /*36d0*/  FSETP.NEU.FTZ.AND P3, PT, R5, R10, PT ;  /* 0x0000000a0500720b */ /* 0x000fc40003f7d000 */
[----:B------:R-:W-:Y:S02]  /*36e0*/  SHF.L.U32 R12, R9, R12, RZ ;  /* 0x0000000c090c7219 */ /* 0x000fe400000006ff */
[----:B------:R-:W-:Y:S02]  /*36f0*/  SEL R10, R11, RZ, P5 ;  /* 0x000000ff0b0a7207 */ /* 0x000fe40002800000 */
[----:B------:R-:W-:Y:S02]  /*3700*/  ISETP.NE.AND P4, PT, R12, RZ, P4 ;  /* 0x000000ff0c00720c */ /* 0x000fe40002785270 */
[----:B------:R-:W-:Y:S02]  /*3710*/  SHF.R.U32.HI R10, RZ, R10, R9 ;  /* 0x0000000aff0a7219 */ /* 0x000fe40000011609 */
[----:B------:R-:W-:Y:S02]  /*3720*/  PLOP3.LUT P3, PT, P3, P4, PT, 0xf8, 0x8f ;  /* 0x00000000008f781c */ /* 0x000fe40001f69f70 */
[----:B------:R-:W-:-:S02]  /*3730*/  SHF.R.U32.HI R12, RZ, 0x1, R10 ;  /* 0x00000001ff0c7819 */ /* 0x000fc4000001160a */
[----:B------:R-:W-:-:S04]  /*3740*/  SEL R5, RZ, 0x1, !P3 ;  /* 0x00000001ff057807 */ /* 0x000fc80005800000 */
[----:B------:R-:W-:-:S04]  /*3750*/  LOP3.LUT R5, R5, 0x1, R12, 0xf8, !PT ;  /* 0x0000000105057812 */ /* 0x000fc800078ef80c */
[----:B------:R-:W-:-:S05]  /*3760*/  LOP3.LUT R5, R5, R10, RZ, 0xc0, !PT ;  /* 0x0000000a05057212 */ /* 0x000fca00078ec0ff */
[----:B------:R-:W-:-:S05]  /*3770*/  IMAD.IADD R5, R12, 0x1, R5 ;  /* 0x000000010c057824 */ /* 0x000fca00078e0205 */
[----:B------:R-:W-:Y:S01]  /*3780*/  LOP3.LUT R4, R5, R4, RZ, 0xfc, !PT ;  /* 0x0000000405047212 */ /* 0x000fe200078efcff */
[----:B------:R-:W-:Y:S06]  /*3790*/  BRA `(.L_x_41) ;  /* 0x0000000000107947 */ /* 0x000fec0003800000 */
.L_x_40:
[----:B------:R-:W-:-:S04]  /*37a0*/  LOP3.LUT R4, R4, 0x80000000, RZ, 0xc0, !PT ;  /* 0x8000000004047812 */ /* 0x000fc800078ec0ff */
[----:B------:R-:W-:Y:S01]  /*37b0*/  LOP3.LUT R4, R4, 0x7f800000, RZ, 0xfc, !PT ;  /* 0x7f80000004047812 */ /* 0x000fe200078efcff */
[----:B------:R-:W-:Y:S06]  /*37c0*/  BRA `(.L_x_41) ;  /* 0x0000000000047947 */ /* 0x000fec0003800000 */
.L_x_39:
[----:B------:R-:W-:-:S07]  /*37d0*/  IMAD R4, R10, 0x800000, R4 ;  /* 0x008000000a047824 */ /* 0x000fce00078e0204 */
.L_x_41:
[----:B------:R-:W-:Y:S05]  /*37e0*/  BSYNC.RECONVERGENT B2 ;  /* 0x0000000000027941 */ /* 0x000fea0003800200 */
.L_x_38:
[----:B------:R-:W-:Y:S05]  /*37f0*/  BRA `(.L_x_42) ;  /* 0x0000000000207947 */ /* 0x000fea0003800000 */
.L_x_37:
[----:B------:R-:W-:-:S04]  /*3800*/  LOP3.LUT R4, R12, 0x80000000, R11, 0x48, !PT ;  /* 0x800000000c047812 */ /* 0x000fc800078e480b */
[----:B------:R-:W-:Y:S01]  /*3810*/  LOP3.LUT R4, R4, 0x7f800000, RZ, 0xfc, !PT ;  /* 0x7f80000004047812 */ /* 0x000fe200078efcff */
[----:B------:R-:W-:Y:S06]  /*3820*/  BRA `(.L_x_42) ;  /* 0x0000000000147947 */ /* 0x000fec0003800000 */
.L_x_36:
[----:B------:R-:W-:Y:S01]  /*3830*/  LOP3.LUT R4, R12, 0x80000000, R11, 0x48, !PT ;  /* 0x800000000c047812 */ /* 0x000fe200078e480b */
[----:B------:R-:W-:Y:S06]  /*3840*/  BRA `(.L_x_42) ;  /* 0x00000000000c7947 */ /* 0x000fec0003800000 */
.L_x_35:
[----:B------:R-:W0:Y:S01]  /*3850*/  MUFU.RSQ R4, -QNAN ;  /* 0xffc0000000047908 */ /* 0x000e220000001400 */
[----:B------:R-:W-:Y:S05]  /*3860*/  BRA `(.L_x_42) ;  /* 0x0000000000047947 */ /* 0x000fea0003800000 */
.L_x_34:
[----:B------:R-:W-:-:S07]  /*3870*/  FADD.FTZ R4, R4, R5 ;  /* 0x0000000504047221 */ /* 0x000fce0000010000 */
.L_x_42:
[----:B------:R-:W-:Y:S05]  /*3880*/  BSYNC.RECONVERGENT B1 ;  /* 0x0000000000017941 */ /* 0x000fea0003800200 */
.L_x_32:
[----:B------:R-:W-:-:S04]  /*3890*/  IMAD.MOV.U32 R9, RZ, RZ, 0x0 ;  /* 0x00000000ff097424 */ /* 0x000fc800078e00ff */
[----:B0-----:R-:W-:Y:S05]  /*38a0*/  RET.REL.NODEC R8 `(_Z9CUDA_MAINPiS_S_S_ii) ;  /* 0xffffffc408d47950 */ /* 0x001fea0003c3ffff */
        .type           $_Z9CUDA_MAINPiS_S_S_ii$__internal_trig_reduction_slowpathd,@function
        .size           $_Z9CUDA_MAINPiS_S_S_ii$__internal_trig_reduction_slowpathd,(.L_x_52 - $_Z9CUDA_MAINPiS_S_S_ii$__internal_trig_reduction_slowpathd)
$_Z9CUDA_MAINPiS_S_S_ii$__internal_trig_reduction_slowpathd:
[----:B------:R-:W-:Y:S01]  /*38b0*/  SHF.R.U32.HI R29, RZ, 0x14, R15 ;  /* 0x00000014ff1d7819 */ /* 0x000fe2000001160f */
[----:B------:R-:W-:-:S03]  /*38c0*/  IMAD.MOV.U32 R7, RZ, RZ, RZ ;  /* 0x000000ffff077224 */ /* 0x000fc600078e00ff */
[----:B------:R-:W-:-:S04]  /*38d0*/  LOP3.LUT R4, R29, 0x7ff, RZ, 0xc0, !PT ;  /* 0x000007ff1d047812 */ /* 0x000fc800078ec0ff */
[----:B------:R-:W-:-:S13]  /*38e0*/  ISETP.NE.AND P3, PT, R4, 0x7ff, PT ;  /* 0x000007ff0400780c */ /* 0x000fda0003f65270 */
[----:B------:R-:W-:Y:S05]  /*38f0*/  @!P3 BRA `(.L_x_43) ;  /* 0x000000080068b947 */ /* 0x000fea0003800000 */
[----:B------:R-:W-:Y:S01]  /*3900*/  VIADD R4, R4, 0xfffffc00 ;  /* 0xfffffc0004047836 */ /* 0x000fe20000000000 */
[----:B------:R-:W-:Y:S01]  /*3910*/  BSSY.RECONVERGENT B2, `(.L_x_44) ;  /* 0x0000034000027945 */ /* 0x000fe20003800200 */
[----:B------:R-:W-:-:S03]  /*3920*/  CS2R R38, SRZ ;  /* 0x0000000000267805 */ /* 0x000fc6000001ff00 */
[----:B------:R-:W-:Y:S02]  /*3930*/  SHF.R.U32.HI R13, RZ, 0x6, R4 ;  /* 0x00000006ff0d7819 */ /* 0x000fe40000011604 */
[----:B------:R-:W-:Y:S02]  /*3940*/  ISETP.GE.U32.AND P3, PT, R4, 0x80, PT ;  /* 0x000000800400780c */ /* 0x000fe40003f66070 */
[C---:B------:R-:W-:Y:S02]  /*3950*/  IADD3 R4, PT, PT, -R13.reuse, 0x13, RZ ;  /* 0x000000130d047810 */ /* 0x040fe40007ffe1ff */
[----:B------:R-:W-:Y:S02]  /*3960*/  IADD3 R9, PT, PT, -R13, 0xf, RZ ;  /* 0x0000000f0d097810 */ /* 0x000fe40007ffe1ff */
[----:B------:R-:W-:-:S04]  /*3970*/  SEL R4, R4, 0x12, P3 ;  /* 0x0000001204047807 */ /* 0x000fc80001800000 */
[----:B------:R-:W-:-:S13]  /*3980*/  ISETP.GE.AND P3, PT, R9, R4, PT ;  /* 0x000000040900720c */ /* 0x000fda0003f66270 */
[----:B------:R-:W-:Y:S05]  /*3990*/  @P3 BRA `(.L_x_45) ;  /* 0x0000000000ac3947 */ /* 0x000fea0003800000 */
[----:B------:R-:W0:Y:S01]  /*39a0*/  LDC.64 R34, c[0x0][0x358] ;  /* 0x0000d600ff227b82 */ /* 0x000e220000000a00 */
[----:B------:R-:W-:Y:S01]  /*39b0*/  IADD3 R13, PT, PT, RZ, -R13, -R4 ;  /* 0x8000000dff0d7210 */ /* 0x000fe20007ffe804 */
[----:B------:R-:W-:Y:S01]  /*39c0*/  BSSY.RECONVERGENT B3, `(.L_x_46) ;  /* 0x0000022000037945 */ /* 0x000fe20003800200 */
[C---:B------:R-:W-:Y:S01]  /*39d0*/  SHF.L.U64.HI R4, R6.reuse, 0xb, R15 ;  /* 0x0000000b06047819 */ /* 0x040fe2000001020f */
[----:B------:R-:W-:Y:S01]  /*39e0*/  IMAD.SHL.U32 R8, R6, 0x800, RZ ;  /* 0x0000080006087824 */ /* 0x000fe200078e00ff */
[----:B------:R-:W-:Y:S01]  /*39f0*/  CS2R R38, SRZ ;  /* 0x0000000000267805 */ /* 0x000fe2000001ff00 */
[----:B------:R-:W-:Y:S01]  /*3a00*/  IMAD.MOV.U32 R11, RZ, RZ, RZ ;  /* 0x000000ffff0b7224 */ /* 0x000fe200078e00ff */
[----:B------:R-:W-:-:S07]  /*3a10*/  LOP3.LUT R4, R4, 0x80000000, RZ, 0xfc, !PT ;  /* 0x8000000004047812 */ /* 0x000fce00078efcff */
.L_x_47:
[----:B------:R-:W1:Y:S01]  /*3a20*/  LDC.64 R6, c[0x4][RZ] ;  /* 0x01000000ff067b82 */ /* 0x000e620000000a00 */
[----:B0-----:R-:W-:Y:S02]  /*3a30*/  R2UR UR6, R34 ;  /* 0x00000000220672ca */ /* 0x001fe400000e0000 */
[----:B------:R-:W-:Y:S01]  /*3a40*/  R2UR UR7, R35 ;  /* 0x00000000230772ca */ /* 0x000fe200000e0000 */
[----:B-1----:R-:W-:-:S12]  /*3a50*/  IMAD.WIDE R36, R9, 0x8, R6 ;  /* 0x0000000809247825 */ /* 0x002fd800078e0206 */
[----:B------:R-:W2:Y:S01]  /*3a60*/  LDG.E.64.CONSTANT R36, desc[UR6][R36.64] ;  /* 0x0000000624247981 */ /* 0x000ea2000c1e9b00 */
[----:B------:R-:W-:Y:S02]  /*3a70*/  VIADD R13, R13, 0x1 ;  /* 0x000000010d0d7836 */ /* 0x000fe40000000000 */
[C---:B------:R-:W-:Y:S02]  /*3a80*/  IMAD R14, R11.reuse, 0x8, R1 ;  /* 0x000000080b0e7824 */ /* 0x040fe400078e0201 */
[----:B------:R-:W-:Y:S02]  /*3a90*/  VIADD R11, R11, 0x1 ;  /* 0x000000010b0b7836 */ /* 0x000fe40000000000 */
[----:B------:R-:W-:Y:S02]  /*3aa0*/  VIADD R9, R9, 0x1 ;  /* 0x0000000109097836 */ /* 0x000fe40000000000 */
[----:B--2---:R-:W-:-:S04]  /*3ab0*/  IMAD.WIDE.U32 R38, P5, R36, R8, R38 ;  /* 0x0000000824267225 */ /* 0x004fc800078a0026 */
[C---:B------:R-:W-:Y:S02]  /*3ac0*/  IMAD R6, R36.reuse, R4, RZ ;  /* 0x0000000424067224 */ /* 0x040fe400078e02ff */
[----:B------:R-:W-:Y:S02]  /*3ad0*/  IMAD R5, R37, R8, RZ ;  /* 0x0000000825057224 */ /* 0x000fe400078e02ff */
[----:B------:R-:W-:Y:S01]  /*3ae0*/  IMAD.HI.U32 R10, R36, R4, RZ ;  /* 0x00000004240a7227 */ /* 0x000fe200078e00ff */
[----:B------:R-:W-:-:S03]  /*3af0*/  IADD3 R6, P3, PT, R6, R39, RZ ;  /* 0x0000002706067210 */ /* 0x000fc60007f7e0ff */
[----:B------:R-:W-:Y:S01]  /*3b00*/  IMAD.X R10, RZ, RZ, R10, P5 ;  /* 0x000000ffff0a7224 */ /* 0x000fe200028e060a */
[----:B------:R-:W-:Y:S01]  /*3b10*/  IADD3 R39, P4, PT, R5, R6, RZ ;  /* 0x0000000605277210 */ /* 0x000fe20007f9e0ff */
[----:B------:R-:W-:-:S04]  /*3b20*/  IMAD.HI.U32 R5, R37, R8, RZ ;  /* 0x0000000825057227 */ /* 0x000fc800078e00ff */
[----:B------:R-:W-:Y:S01]  /*3b30*/  IMAD.HI.U32 R6, R37, R4, RZ ;  /* 0x0000000425067227 */ /* 0x000fe200078e00ff */
[----:B------:R-:W-:Y:S01]  /*3b40*/  IADD3.X R10, P3, PT, R5, R10, RZ, P3, !PT ;  /* 0x0000000a050a7210 */ /* 0x000fe20001f7e4ff */
[----:B------:R0:W-:Y:S02]  /*3b50*/  STL.64 [R14], R38 ;  /* 0x000000260e007387 */ /* 0x0001e40000100a00 */
[----:B------:R-:W-:Y:S02]  /*3b60*/  IMAD R7, R37, R4, RZ ;  /* 0x0000000425077224 */ /* 0x000fe400078e02ff */
[----:B------:R-:W-:Y:S01]  /*3b70*/  IMAD.X R5, RZ, RZ, R6, P3 ;  /* 0x000000ffff057224 */ /* 0x000fe200018e0606 */
[----:B------:R-:W-:Y:S02]  /*3b80*/  ISETP.NE.AND P3, PT, R13, -0xf, PT ;  /* 0xfffffff10d00780c */ /* 0x000fe40003f65270 */
[----:B------:R-:W-:-:S05]  /*3b90*/  IADD3.X R10, P4, PT, R7, R10, RZ, P4, !PT ;  /* 0x0000000a070a7210 */ /* 0x000fca000279e4ff */
[----:B------:R-:W-:Y:S02]  /*3ba0*/  IMAD.X R5, RZ, RZ, R5, P4 ;  /* 0x000000ffff057224 */ /* 0x000fe400020e0605 */
[----:B0-----:R-:W-:Y:S02]  /*3bb0*/  IMAD.MOV.U32 R38, RZ, RZ, R10 ;  /* 0x000000ffff267224 */ /* 0x001fe400078e000a */
[----:B------:R-:W-:Y:S02]  /*3bc0*/  IMAD.MOV.U32 R39, RZ, RZ, R5 ;  /* 0x000000ffff277224 */ /* 0x000fe400078e0005 */
[----:B------:R-:W-:Y:S05]  /*3bd0*/  @P3 BRA `(.L_x_47) ;  /* 0xfffffffc00903947 */ /* 0x000fea000383ffff */
[----:B------:R-:W-:Y:S05]  /*3be0*/  BSYNC.RECONVERGENT B3 ;  /* 0x0000000000037941 */ /* 0x000fea0003800200 */
.L_x_46:
[----:B------:R-:W-:-:S05]  /*3bf0*/  LOP3.LUT R5, R29, 0x7ff, RZ, 0xc0, !PT ;  /* 0x000007ff1d057812 */ /* 0x000fca00078ec0ff */
[----:B------:R-:W-:-:S05]  /*3c00*/  VIADD R5, R5, 0xfffffc00 ;  /* 0xfffffc0005057836 */ /* 0x000fca0000000000 */
[----:B------:R-:W-:Y:S02]  /*3c10*/  SHF.R.U32.HI R4, RZ, 0x6, R5 ;  /* 0x00000006ff047819 */ /* 0x000fe40000011605 */
[----:B------:R-:W-:Y:S02]  /*3c20*/  ISETP.GE.U32.AND P3, PT, R5, 0x80, PT ;  /* 0x000000800500780c */ /* 0x000fe40003f66070 */
[----:B------:R-:W-:-:S04]  /*3c30*/  IADD3 R4, PT, PT, -R4, 0x13, RZ ;  /* 0x0000001304047810 */ /* 0x000fc80007ffe1ff */
[----:B------:R-:W-:-:S07]  /*3c40*/  SEL R9, R4, 0x12, P3 ;  /* 0x0000001204097807 */ /* 0x000fce0001800000 */
.L_x_45:
[----:B------:R-:W-:Y:S05]  /*3c50*/  BSYNC.RECONVERGENT B2 ;  /* 0x0000000000027941 */ /* 0x000fea0003800200 */
.L_x_44:
[C---:B------:R-:W-:Y:S02]  /*3c60*/  LOP3.LUT R4, R29.reuse, 0x7ff, RZ, 0xc0, !PT ;  /* 0x000007ff1d047812 */ /* 0x040fe400078ec0ff */
[----:B------:R-:W-:-:S03]  /*3c70*/  LOP3.LUT P3, R29, R29, 0x3f, RZ, 0xc0, !PT ;  /* 0x0000003f1d1d7812 */ /* 0x000fc6000786c0ff */
[----:B------:R-:W-:-:S05]  /*3c80*/  VIADD R4, R4, 0xfffffc00 ;  /* 0xfffffc0004047836 */ /* 0x000fca0000000000 */
[----:B------:R-:W-:-:S05]  /*3c90*/  SHF.R.U32.HI R4, RZ, 0x6, R4 ;  /* 0x00000006ff047819 */ /* 0x000fca0000011604 */
[----:B------:R-:W-:-:S04]  /*3ca0*/  IMAD.IADD R4, R4, 0x1, R9 ;  /* 0x0000000104047824 */ /* 0x000fc800078e0209 */
[----:B------:R-:W-:-:S05]  /*3cb0*/  IMAD.U32 R35, R4, 0x8, R1 ;  /* 0x0000000804237824 */ /* 0x000fca00078e0001 */
[----:B------:R0:W-:Y:S04]  /*3cc0*/  STL.64 [R35+-0x78], R38 ;  /* 0xffff882623007387 */ /* 0x0001e80000100a00 */
[----:B------:R-:W2:Y:S04]  /*3cd0*/  @P3 LDL.64 R8, [R1+0x8] ;  /* 0x0000080001083983 */ /* 0x000ea80000100a00 */
[----:B------:R-:W3:Y:S04]  /*3ce0*/  LDL.64 R4, [R1+0x10] ;  /* 0x0000100001047983 */ /* 0x000ee80000100a00 */
[----:B------:R-:W4:Y:S01]  /*3cf0*/  LDL.64 R6, [R1+0x18] ;  /* 0x0000180001067983 */ /* 0x000f220000100a00 */
[----:B------:R-:W-:Y:S01]  /*3d00*/  BSSY.RECONVERGENT B2, `(.L_x_48) ;  /* 0x0000035000027945 */ /* 0x000fe20003800200 */
[----:B--2---:R-:W-:-:S02]  /*3d10*/  @P3 SHF.R.U64 R14, R8, 0x1, R9 ;  /* 0x00000001080e3819 */ /* 0x004fc40000001209 */
[----:B------:R-:W-:Y:S02]  /*3d20*/  @P3 SHF.R.U32.HI R13, RZ, 0x1, R9 ;  /* 0x00000001ff0d3819 */ /* 0x000fe40000011609 */
[----:B------:R-:W-:Y:S02]  /*3d30*/  @P3 LOP3.LUT R8, R29, 0x3f, RZ, 0x3c, !PT ;  /* 0x0000003f1d083812 */ /* 0x000fe400078e3cff */
[-C--:B---3--:R-:W-:Y:S02]  /*3d40*/  @P3 SHF.L.U32 R11, R4, R29.reuse, RZ ;  /* 0x0000001d040b3219 */ /* 0x088fe400000006ff */
[----:B------:R-:W-:Y:S02]  /*3d50*/  @P3 SHF.R.U64 R14, R14, R8, R13 ;  /* 0x000000080e0e3219 */ /* 0x000fe4000000120d */
[C-C-:B------:R-:W-:Y:S02]  /*3d60*/  @P3 SHF.R.U64 R9, R4.reuse, 0x1, R5.reuse ;  /* 0x0000000104093819 */ /* 0x140fe40000001205 */
[----:B------:R-:W-:-:S02]  /*3d70*/  @P3 SHF.L.U64.HI R10, R4, R29, R5 ;  /* 0x0000001d040a3219 */ /* 0x000fc40000010205 */
[----:B------:R-:W-:Y:S02]  /*3d80*/  @P3 LOP3.LUT R4, R11, R14, RZ, 0xfc, !PT ;  /* 0x0000000e0b043212 */ /* 0x000fe400078efcff */
[----:B------:R-:W-:Y:S02]  /*3d90*/  @P3 SHF.R.U32.HI R11, RZ, 0x1, R5 ;  /* 0x00000001ff0b3819 */ /* 0x000fe40000011605 */
[-C--:B------:R-:W-:Y:S02]  /*3da0*/  @P3 SHF.R.U32.HI R13, RZ, R8.reuse, R13 ;  /* 0x00000008ff0d3219 */ /* 0x080fe4000001160d */
[----:B----4-:R-:W-:Y:S02]  /*3db0*/  @P3 SHF.L.U32 R14, R6, R29, RZ ;  /* 0x0000001d060e3219 */ /* 0x010fe400000006ff */
[----:B------:R-:W-:Y:S02]  /*3dc0*/  @P3 SHF.R.U64 R9, R9, R8, R11 ;  /* 0x0000000809093219 */ /* 0x000fe4000000120b */
[----:B------:R-:W-:-:S02]  /*3dd0*/  @P3 LOP3.LUT R5, R10, R13, RZ, 0xfc, !PT ;  /* 0x0000000d0a053212 */ /* 0x000fc400078efcff */
[----:B------:R-:W-:Y:S02]  /*3de0*/  @P3 SHF.L.U64.HI R29, R6, R29, R7 ;  /* 0x0000001d061d3219 */ /* 0x000fe40000010207 */
[----:B------:R-:W-:Y:S01]  /*3df0*/  @P3 LOP3.LUT R6, R14, R9, RZ, 0xfc, !PT ;  /* 0x000000090e063212 */ /* 0x000fe200078efcff */
[C---:B------:R-:W-:Y:S01]  /*3e00*/  IMAD.SHL.U32 R9, R4.reuse, 0x4, RZ ;  /* 0x0000000404097824 */ /* 0x040fe200078e00ff */
[----:B------:R-:W-:Y:S02]  /*3e10*/  @P3 SHF.R.U32.HI R8, RZ, R8, R11 ;  /* 0x00000008ff083219 */ /* 0x000fe4000001160b */
[----:B------:R-:W-:Y:S02]  /*3e20*/  SHF.L.U64.HI R4, R4, 0x2, R5 ;  /* 0x0000000204047819 */ /* 0x000fe40000010205 */
[----:B------:R-:W-:Y:S02]  /*3e30*/  @P3 LOP3.LUT R7, R29, R8, RZ, 0xfc, !PT ;  /* 0x000000081d073212 */ /* 0x000fe400078efcff */
[----:B------:R-:W-:-:S02]  /*3e40*/  SHF.L.W.U32.HI R5, R5, 0x2, R6 ;  /* 0x0000000205057819 */ /* 0x000fc40000010e06 */
[----:B------:R-:W-:Y:S02]  /*3e50*/  IADD3 RZ, P3, PT, RZ, -R9, RZ ;  /* 0x80000009ffff7210 */ /* 0x000fe40007f7e0ff */
[----:B------:R-:W-:Y:S02]  /*3e60*/  LOP3.LUT R11, RZ, R4, RZ, 0x33, !PT ;  /* 0x00000004ff0b7212 */ /* 0x000fe400078e33ff */
[----:B------:R-:W-:Y:S02]  /*3e70*/  SHF.L.W.U32.HI R8, R6, 0x2, R7 ;  /* 0x0000000206087819 */ /* 0x000fe40000010e07 */
[----:B------:R-:W-:Y:S02]  /*3e80*/  LOP3.LUT R10, RZ, R5, RZ, 0x33, !PT ;  /* 0x00000005ff0a7212 */ /* 0x000fe400078e33ff */
[----:B------:R-:W-:Y:S02]  /*3e90*/  IADD3.X R11, P3, PT, RZ, R11, RZ, P3, !PT ;  /* 0x0000000bff0b7210 */ /* 0x000fe40001f7e4ff */
[----:B------:R-:W-:-:S02]  /*3ea0*/  LOP3.LUT R13, RZ, R8, RZ, 0x33, !PT ;  /* 0x00000008ff0d7212 */ /* 0x000fc400078e33ff */
[----:B------:R-:W-:Y:S02]  /*3eb0*/  IADD3.X R10, P4, PT, RZ, R10, RZ, P3, !PT ;  /* 0x0000000aff0a7210 */ /* 0x000fe40001f9e4ff */
[----:B------:R-:W-:-:S03]  /*3ec0*/  ISETP.GT.U32.AND P5, PT, R5, -0x1, PT ;  /* 0xffffffff0500780c */ /* 0x000fc60003fa4070 */
[----:B------:R-:W-:Y:S01]  /*3ed0*/  IMAD.X R13, RZ, RZ, R13, P4 ;  /* 0x000000ffff0d7224 */ /* 0x000fe200020e060d */
[----:B------:R-:W-:-:S04]  /*3ee0*/  ISETP.GT.AND.EX P3, PT, R8, -0x1, PT, P5 ;  /* 0xffffffff0800780c */ /* 0x000fc80003f64350 */
[----:B------:R-:W-:Y:S02]  /*3ef0*/  SEL R6, R8, R13, P3 ;  /* 0x0000000d08067207 */ /* 0x000fe40001800000 */
[----:B------:R-:W-:Y:S02]  /*3f00*/  SEL R5, R5, R10, P3 ;  /* 0x0000000a05057207 */ /* 0x000fe40001800000 */
[----:B------:R-:W-:Y:S02]  /*3f10*/  ISETP.NE.U32.AND P4, PT, R6, RZ, PT ;  /* 0x000000ff0600720c */ /* 0x000fe40003f85070 */
[----:B------:R-:W-:Y:S02]  /*3f20*/  SEL R4, R4, R11, P3 ;  /* 0x0000000b04047207 */ /* 0x000fe40001800000 */
[----:B------:R-:W-:Y:S01]  /*3f30*/  SEL R14, R5, R6, !P4 ;  /* 0x00000006050e7207 */ /* 0x000fe20006000000 */
[----:B------:R-:W-:-:S03]  /*3f40*/  @!P3 IMAD.MOV R9, RZ, RZ, -R9 ;  /* 0x000000ffff09b224 */ /* 0x000fc600078e0a09 */
[----:B------:R-:W1:Y:S02]  /*3f50*/  FLO.U32 R10, R14 ;  /* 0x0000000e000a7300 */ /* 0x000e6400000e0000 */
[C---:B-1----:R-:W-:Y:S02]  /*3f60*/  IADD3 R13, PT, PT, -R10.reuse, 0x1f, RZ ;  /* 0x0000001f0a0d7810 */ /* 0x042fe40007ffe1ff */
[----:B------:R-:W-:-:S03]  /*3f70*/  IADD3 R10, PT, PT, -R10, 0x3f, RZ ;  /* 0x0000003f0a0a7810 */ /* 0x000fc60007ffe1ff */
[----:B------:R-:W-:-:S05]  /*3f80*/  @P4 IMAD.MOV R10, RZ, RZ, R13 ;  /* 0x000000ffff0a4224 */ /* 0x000fca00078e020d */
[----:B------:R-:W-:-:S13]  /*3f90*/  ISETP.NE.AND P4, PT, R10, RZ, PT ;  /* 0x000000ff0a00720c */ /* 0x000fda0003f85270 */
[----:B0-----:R-:W-:Y:S05]  /*3fa0*/  @!P4 BRA `(.L_x_49) ;  /* 0x000000000028c947 */ /* 0x001fea0003800000 */
[C---:B------:R-:W-:Y:S02]  /*3fb0*/  LOP3.LUT R14, R10.reuse, 0x3f, RZ, 0xc0, !PT ;  /* 0x0000003f0a0e7812 */ /* 0x040fe400078ec0ff */
[--C-:B------:R-:W-:Y:S02]  /*3fc0*/  SHF.R.U64 R9, R9, 0x1, R4.reuse ;  /* 0x0000000109097819 */ /* 0x100fe40000001204 */
[----:B------:R-:W-:Y:S02]  /*3fd0*/  SHF.R.U32.HI R4, RZ, 0x1, R4 ;  /* 0x00000001ff047819 */ /* 0x000fe40000011604 */
[----:B------:R-:W-:Y:S02]  /*3fe0*/  LOP3.LUT R11, R10, 0x3f, RZ, 0xc, !PT ;  /* 0x0000003f0a0b7812 */ /* 0x000fe400078e0cff */
[CC--:B------:R-:W-:Y:S02]  /*3ff0*/  SHF.L.U64.HI R6, R5.reuse, R14.reuse, R6 ;  /* 0x0000000e05067219 */ /* 0x0c0fe40000010206 */
[----:B------:R-:W-:-:S02]  /*4000*/  SHF.L.U32 R5, R5, R14, RZ ;  /* 0x0000000e05057219 */ /* 0x000fc400000006ff */
[-CC-:B------:R-:W-:Y:S02]  /*4010*/  SHF.R.U64 R14, R9, R11.reuse, R4.reuse ;  /* 0x0000000b090e7219 */ /* 0x180fe40000001204 */
[----:B------:R-:W-:Y:S02]  /*4020*/  SHF.R.U32.HI R11, RZ, R11, R4 ;  /* 0x0000000bff0b7219 */ /* 0x000fe40000011604 */
[----:B------:R-:W-:Y:S02]  /*4030*/  LOP3.LUT R5, R5, R14, RZ, 0xfc, !PT ;  /* 0x0000000e05057212 */ /* 0x000fe400078efcff */
[----:B------:R-:W-:-:S07]  /*4040*/  LOP3.LUT R6, R6, R11, RZ, 0xfc, !PT ;  /* 0x0000000b06067212 */ /* 0x000fce00078efcff */
.L_x_49:
[----:B------:R-:W-:Y:S05]  /*4050*/  BSYNC.RECONVERGENT B2 ;  /* 0x0000000000027941 */ /* 0x000fea0003800200 */
.L_x_48:
[----:B------:R-:W-:Y:S01]  /*4060*/  IMAD.WIDE.U32 R36, R5, 0x2168c235, RZ ;  /* 0x2168c23505247825 */ /* 0x000fe200078e00ff */
[----:B------:R-:W-:-:S03]  /*4070*/  SHF.R.U32.HI R7, RZ, 0x1e, R7 ;  /* 0x0000001eff077819 */ /* 0x000fc60000011607 */
[----:B------:R-:W-:Y:S01]  /*4080*/  IMAD.MOV.U32 R34, RZ, RZ, R37 ;  /* 0x000000ffff227224 */ /* 0x000fe200078e0025 */
[----:B------:R-:W-:Y:S01]  /*4090*/  IADD3 RZ, P4, PT, R36, R36, RZ ;  /* 0x0000002424ff7210 */ /* 0x000fe20007f9e0ff */
[----:B------:R-:W-:Y:S01]  /*40a0*/  IMAD.MOV.U32 R35, RZ, RZ, RZ ;  /* 0x000000ffff237224 */ /* 0x000fe200078e00ff */
[----:B------:R-:W-:Y:S01]  /*40b0*/  LEA.HI R7, R8, R7, RZ, 0x1 ;  /* 0x0000000708077211 */ /* 0x000fe200078f08ff */
[----:B------:R-:W-:-:S04]  /*40c0*/  IMAD.HI.U32 R4, R6, -0x36f0255e, RZ ;  /* 0xc90fdaa206047827 */ /* 0x000fc800078e00ff */
[----:B------:R-:W-:-:S04]  /*40d0*/  IMAD.WIDE.U32 R34, R5, -0x36f0255e, R34 ;  /* 0xc90fdaa205227825 */ /* 0x000fc800078e0022 */
[----:B------:R-:W-:-:S04]  /*40e0*/  IMAD.WIDE.U32 R34, P5, R6, 0x2168c235, R34 ;  /* 0x2168c23506227825 */ /* 0x000fc800078a0022 */
[----:B------:R-:W-:Y:S01]  /*40f0*/  IMAD R6, R6, -0x36f0255e, RZ ;  /* 0xc90fdaa206067824 */ /* 0x000fe200078e02ff */
[----:B------:R-:W-:Y:S01]  /*4100*/  IADD3.X RZ, P4, PT, R34, R34, RZ, P4, !PT ;  /* 0x0000002222ff7210 */ /* 0x000fe2000279e4ff */
[----:B------:R-:W-:-:S03]  /*4110*/  IMAD.X R4, RZ, RZ, R4, P5 ;  /* 0x000000ffff047224 */ /* 0x000fc600028e0604 */
[----:B------:R-:W-:-:S04]  /*4120*/  IADD3 R6, P5, PT, R6, R35, RZ ;  /* 0x0000002306067210 */ /* 0x000fc80007fbe0ff */
[C---:B------:R-:W-:Y:S01]  /*4130*/  ISETP.GT.U32.AND P6, PT, R6.reuse, RZ, PT ;  /* 0x000000ff0600720c */ /* 0x040fe20003fc4070 */
[----:B------:R-:W-:Y:S01]  /*4140*/  IMAD.X R9, RZ, RZ, R4, P5 ;  /* 0x000000ffff097224 */ /* 0x000fe200028e0604 */
[----:B------:R-:W-:-:S04]  /*4150*/  IADD3.X R5, P5, PT, R6, R6, RZ, P4, !PT ;  /* 0x0000000606057210 */ /* 0x000fc800027be4ff */
[C---:B------:R-:W-:Y:S01]  /*4160*/  ISETP.GT.AND.EX P4, PT, R9.reuse, RZ, PT, P6 ;  /* 0x000000ff0900720c */ /* 0x040fe20003f84360 */
[----:B------:R-:W-:-:S03]  /*4170*/  IMAD.X R4, R9, 0x1, R9, P5 ;  /* 0x0000000109047824 */ /* 0x000fc600028e0609 */
[----:B------:R-:W-:Y:S02]  /*4180*/  SEL R5, R5, R6, P4 ;  /* 0x0000000605057207 */ /* 0x000fe40002000000 */
[----:B------:R-:W-:Y:S02]  /*4190*/  SEL R4, R4, R9, P4 ;  /* 0x0000000904047207 */ /* 0x000fe40002000000 */
[----:B------:R-:W-:-:S05]  /*41a0*/  IADD3 R5, P5, PT, R5, 0x1, RZ ;  /* 0x0000000105057810 */ /* 0x000fca0007fbe0ff */
[----:B------:R-:W-:-:S05]  /*41b0*/  IMAD.X R4, RZ, RZ, R4, P5 ;  /* 0x000000ffff047224 */ /* 0x000fca00028e0604 */
[----:B------:R-:W-:-:S04]  /*41c0*/  SHF.R.U64 R5, R5, 0xa, R4 ;  /* 0x0000000a05057819 */ /* 0x000fc80000001204 */
[----:B------:R-:W-:Y:S02]  /*41d0*/  IADD3 R9, P5, PT, R5, 0x1, RZ ;  /* 0x0000000105097810 */ /* 0x000fe40007fbe0ff */
[----:B------:R-:W-:Y:S02]  /*41e0*/  SEL R5, RZ, 0xffffffff, !P4 ;  /* 0xffffffffff057807 */ /* 0x000fe40006000000 */
[----:B------:R-:W-:Y:S02]  /*41f0*/  LEA.HI.X R4, R4, RZ, RZ, 0x16, P5 ;  /* 0x000000ff04047211 */ /* 0x000fe400028fb4ff */
[----:B------:R-:W-:Y:S01]  /*4200*/  LOP3.LUT P4, R15, R15, 0x80000000, RZ, 0xc0, !PT ;  /* 0x800000000f0f7812 */ /* 0x000fe2000788c0ff */
[----:B------:R-:W-:Y:S01]  /*4210*/  IMAD.IADD R5, R5, 0x1, -R10 ;  /* 0x0000000105057824 */ /* 0x000fe200078e0a0a */
[--C-:B------:R-:W-:Y:S02]  /*4220*/  SHF.R.U64 R9, R9, 0x1, R4.reuse ;  /* 0x0000000109097819 */ /* 0x100fe40000001204 */
[----:B------:R-:W-:Y:S01]  /*4230*/  SHF.R.U32.HI R4, RZ, 0x1, R4 ;  /* 0x00000001ff047819 */ /* 0x000fe20000011604 */
[----:B------:R-:W-:Y:S01]  /*4240*/  IMAD.SHL.U32 R5, R5, 0x100000, RZ ;  /* 0x0010000005057824 */ /* 0x000fe200078e00ff */
[----:B------:R-:W-:-:S02]  /*4250*/  IADD3 R6, P5, P6, RZ, RZ, R9 ;  /* 0x000000ffff067210 */ /* 0x000fc40007ebe009 */
[----:B------:R-:W-:Y:S02]  /*4260*/  @!P3 LOP3.LUT R15, R15, 0x80000000, RZ, 0x3c, !PT ;  /* 0x800000000f0fb812 */ /* 0x000fe400078e3cff */
[----:B------:R-:W-:-:S03]  /*4270*/  IADD3.X R4, PT, PT, R5, 0x3fe00000, R4, P5, P6 ;  /* 0x3fe0000005047810 */ /* 0x000fc60002fec404 */
[----:B------:R-:W-:Y:S01]  /*4280*/  @P4 IMAD.MOV R7, RZ, RZ, -R7 ;  /* 0x000000ffff074224 */ /* 0x000fe200078e0a07 */
[----:B------:R-:W-:-:S07]  /*4290*/  LOP3.LUT R15, R4, R15, RZ, 0xfc, !PT ;  /* 0x0000000f040f7212 */ /* 0x000fce00078efcff */
.L_x_43:
[----:B------:R-:W-:Y:S02]  /*42a0*/  IMAD.MOV.U32 R13, RZ, RZ, 0x0 ;  /* 0x00000000ff0d7424 */ /* 0x000fe400078e00ff */
[----:B------:R-:W-:Y:S02]  /*42b0*/  IMAD.MOV.U32 R14, RZ, RZ, R6 ;  /* 0x000000ffff0e7224 */ /* 0x000fe400078e0006 */
[----:B------:R-:W-:Y:S05]  /*42c0*/  RET.REL.NODEC R12 `(_Z9CUDA_MAINPiS_S_S_ii) ;  /* 0xffffffbc0c4c7950 */ /* 0x000fea0003c3ffff */
.L_x_50:
[----:B------:R-:W-:-:S00]  /*42d0*/  BRA `(.L_x_50) ;  /* 0xfffffffc00fc7947 */ /* 0x000fc0000383ffff */
[----:B------:R-:W-:-:S00]  /*42e0*/  NOP ;  /* 0x0000000000007918 */ /* 0x000fc00000000000 */
        /* <DEDUP_REMOVED lines=9> */
.L_x_52:


//--------------------- .nv.global.init           --------------------------
	.section	.nv.global.init,"aw",@progbits
	.align	16
.nv.global.init:
	.type		__cudart_sin_cos_coeffs,@object
	.size		__cudart_sin_cos_coeffs,(__cudart_i2opi_d - __cudart_sin_cos_coeffs)
__cudart_sin_cos_coeffs:
        /*0000*/ 	.byte	0x46, 0xd2, 0xb0, 0x2c, 0xf1, 0xe5, 0x5a, 0xbe, 0x92, 0xe3, 0xac, 0x69, 0xe3, 0x1d, 0xc7, 0x3e
        /*0010*/ 	.byte	0xa1, 0x62, 0xdb, 0x19, 0xa0, 0x01, 0x2a, 0xbf, 0x18, 0x08, 0x11, 0x11, 0x11, 0x11, 0x81, 0x3f
        /*0020*/ 	.byte	0x54, 0x55, 0x55, 0x55, 0x55, 0x55, 0xc5, 0xbf, 0x00, 0x00, 0x00, 0x00, 0x00, 0x00, 0x00, 0x00
        /*0030*/ 	.byte	0x00, 0x00, 0x00, 0x00, 0x00, 0x00, 0x00, 0x00, 0x64, 0x81, 0xfd, 0x20, 0x83, 0xff, 0xa8, 0xbd
        /*0040*/ 	.byte	0x28, 0x85, 0xef, 0xc1, 0xa7, 0xee, 0x21, 0x3e, 0xd9, 0xe6, 0x06, 0x8e, 0x4f, 0x7e, 0x92, 0xbe
        /*0050*/ 	.byte	0xe9, 0xbc, 0xdd, 0x19, 0xa0, 0x01, 0xfa, 0x3e, 0x47, 0x5d, 0xc1, 0x16, 0x6c, 0xc1, 0x56, 0xbf
        /*0060*/ 	.byte	0x51, 0x55, 0x55, 0x55, 0x55, 0x55, 0xa5, 0x3f, 0x00, 0x00, 0x00, 0x00, 0x00, 0x00, 0xe0, 0xbf
        /*0070*/ 	.byte	0x00, 0x00, 0x00, 0x00, 0x00, 0x00, 0xf0, 0x3f, 0x00, 0x00, 0x00, 0x00, 0x00, 0x00, 0x00, 0x00
	.type		__cudart_i2opi_d,@object
	.size		__cudart_i2opi_d,(.L_0 - __cudart_i2opi_d)
__cudart_i2opi_d:
        /* <DEDUP_REMOVED lines=9> */
.L_0:


//--------------------- .nv.shared._Z9CUDA_MAINPiS_S_S_ii --------------------------
	.section	.nv.shared._Z9CUDA_MAINPiS_S_S_ii,"aw",@nobits
	.sectionflags	@""
	.align	4
.nv.shared._Z9CUDA_MAINPiS_S_S_ii:
	.zero		2816


//--------------------- .nv.shared.reserved.0     --------------------------
	.section	.nv.shared.reserved.0,"aw",@nobits
	.weak		__nv_reservedSMEM_offset_0_alias
	.size		__nv_reservedSMEM_offset_0_alias, 0, 64
	.other		__nv_reservedSMEM_offset_0_alias,@"STO_CUDA_RESERVED_SHARED STV_DEFAULT"
__nv_reservedSMEM_offset_0_alias:
	.zero		0
	.zero		64


//--------------------- .nv.constant0._Z9CUDA_MAINPiS_S_S_ii --------------------------
	.section	.nv.constant0._Z9CUDA_MAINPiS_S_S_ii,"a",@progbits
	.sectionflags	@""
	.align	4
.nv.constant0._Z9CUDA_MAINPiS_S_S_ii:
	.zero		936


//--------------------- SYMBOLS --------------------------

	.type		.nv.reservedSmem.offset0,@object
	.size		.nv.reservedSmem.offset0,0x4
	.type		.nv.reservedSmem.cap,@object
	.size		.nv.reservedSmem.cap,0x4
